def matmul_kernel(
    a_ptr,
    b_ptr,
    c_ptr,
    M,
    N,
    K,
    stride_am,
    stride_ak,
    stride_bk,
    stride_bn,
    stride_cm,
    stride_cn,
    BLOCK_M: tl.constexpr,
    BLOCK_N: tl.constexpr,
    BLOCK_K: tl.constexpr,
    GROUP_M: tl.constexpr,
):
    pid = tl.program_id(axis=0)
    num_pid_m = tl.cdiv(M, BLOCK_M)
    num_pid_n = tl.cdiv(N, BLOCK_N)
    num_pid_in_group = GROUP_M * num_pid_n
    group_id = pid // num_pid_in_group
    first_pid_m = group_id * GROUP_M
    group_size_m = min(num_pid_m - first_pid_m, GROUP_M)
    pid_m = first_pid_m + ((pid % num_pid_in_group) % group_size_m)
    pid_n = (pid % num_pid_in_group) // group_size_m

    offs_am = (pid_m * BLOCK_M + tl.arange(0, BLOCK_M)) % M
    offs_bn = (pid_n * BLOCK_N + tl.arange(0, BLOCK_N)) % N
    offs_k = tl.arange(0, BLOCK_K)
    a_ptrs = a_ptr + offs_am[:, None] * stride_am + offs_k[None, :] * stride_ak
    b_ptrs = b_ptr + offs_k[:, None] * stride_bk + offs_bn[None, :] * stride_bn

    acc = tl.zeros((BLOCK_M, BLOCK_N), dtype=tl.float32)
    for kk in range(0, tl.cdiv(K, BLOCK_K)):
        a = tl.load(a_ptrs, mask=offs_k[None, :] < K - kk * BLOCK_K, other=0.0)
        b = tl.load(b_ptrs, mask=offs_k[:, None] < K - kk * BLOCK_K, other=0.0)
        acc = tl.dot(a, b, acc)
        a_ptrs += BLOCK_K * stride_ak
        b_ptrs += BLOCK_K * stride_bk

    c = acc.to(c_ptr.dtype.element_ty)
    offs_cm = pid_m * BLOCK_M + tl.arange(0, BLOCK_M)
    offs_cn = pid_n * BLOCK_N + tl.arange(0, BLOCK_N)
    c_ptrs = c_ptr + offs_cm[:, None] * stride_cm + offs_cn[None, :] * stride_cn
    mask = (offs_cm[:, None] < M) & (offs_cn[None, :] < N)
    tl.store(c_ptrs, c, mask=mask)

# config = {"BLOCK_K": 16, "BLOCK_M": 256, "BLOCK_N": 128, "GROUP_M": 8, "arch": "sm_90", "dtype": "fp16", "num_ctas": 1, "num_stages": 3, "num_warps": 4}
# arch = sm_90


// ===== COMPILED SASS (sm_90a) =====

	.target	sm_90a

	.elftype	@"ET_EXEC"


//--------------------- .note.nv.tkinfo           --------------------------
	.section	.note.nv.tkinfo,"",@"SHT_NOTE"
	.sectionflags	@"SHF_NOTE_NV_TKINFO"
	.tkinfo
        /*0018*/ 	.word	0x00000002
        /*0030*/ 	.string	""
        /*0030*/ 	.string	"ptxas"
        /*0030*/ 	.string	"Cuda compilation tools, release 13.0, V13.0.88"
        /*0030*/ 	.string	"Build cuda_13.0.r13.0/compiler.36424714_0"
        /*0030*/ 	.string	"-v  -suppress-debug-info  -lineinfo  -arch sm_90a "



//--------------------- .note.nv.cuinfo           --------------------------
	.section	.note.nv.cuinfo,"",@"SHT_NOTE"
	.sectionflags	@"SHF_NOTE_NV_CUINFO"
        /*0018*/ 	.short	0x0002
        /*001a*/ 	.short	0x005a
        /*001c*/ 	.short	0x0082
	.zero		2


//--------------------- .nv.info                  --------------------------
	.section	.nv.info,"",@"SHT_CUDA_INFO"
	.align	4


	//----- nvinfo : EIATTR_REGCOUNT
	.align		4
        /*0000*/ 	.byte	0x04, 0x2f
        /*0002*/ 	.short	(.L_1 - .L_0)
	.align		4
.L_0:
        /*0004*/ 	.word	index@(matmul_kernel)
        /*0008*/ 	.word	0x000000ff


	//----- nvinfo : EIATTR_FRAME_SIZE
	.align		4
.L_1:
        /*000c*/ 	.byte	0x04, 0x11
        /*000e*/ 	.short	(.L_3 - .L_2)
	.align		4
.L_2:
        /*0010*/ 	.word	index@(matmul_kernel)
        /*0014*/ 	.word	0x00000358


	//----- nvinfo : EIATTR_MIN_STACK_SIZE
	.align		4
.L_3:
        /*0018*/ 	.byte	0x04, 0x12
        /*001a*/ 	.short	(.L_5 - .L_4)
	.align		4
.L_4:
        /*001c*/ 	.word	index@(matmul_kernel)
        /*0020*/ 	.word	0x00000358
.L_5:


//--------------------- .nv.compat                --------------------------
	.section	.nv.compat,"",@"SHT_CUDA_COMPAT_INFO"
	.align	4
        /*0000*/ 	.byte	0x02, 0x09, 0x01, 0x00, 0x02, 0x02, 0x04, 0x00, 0x02, 0x05, 0x05, 0x00, 0x03, 0x07, 0x01, 0x01
        /*0010*/ 	.byte	0x02, 0x03, 0x00, 0x00, 0x02, 0x06, 0x01, 0x00, 0x04, 0x0b, 0x08, 0x00, 0x00, 0x00, 0x00, 0x00
        /*0020*/ 	.byte	0x00, 0x00, 0x00, 0x00


//--------------------- .nv.info.matmul_kernel    --------------------------
	.section	.nv.info.matmul_kernel,"",@"SHT_CUDA_INFO"
	.sectionflags	@""
	.align	4


	//----- nvinfo : EIATTR_CUDA_API_VERSION
	.align		4
        /*0000*/ 	.byte	0x04, 0x37
        /*0002*/ 	.short	(.L_7 - .L_6)
.L_6:
        /*0004*/ 	.word	0x00000082


	//----- nvinfo : EIATTR_KPARAM_INFO
	.align		4
.L_7:
        /*0008*/ 	.byte	0x04, 0x17
        /*000a*/ 	.short	(.L_9 - .L_8)
.L_8:
        /*000c*/ 	.word	0x00000000
        /*0010*/ 	.short	0x000d
        /*0012*/ 	.short	0x0048
        /*0014*/ 	.byte	0x00, 0xf4, 0x21, 0x00


	//----- nvinfo : EIATTR_KPARAM_INFO
	.align		4
.L_9:
        /*0018*/ 	.byte	0x04, 0x17
        /*001a*/ 	.short	(.L_11 - .L_10)
.L_10:
        /*001c*/ 	.word	0x00000000
        /*0020*/ 	.short	0x000c
        /*0022*/ 	.short	0x0040
        /*0024*/ 	.byte	0x00, 0xf4, 0x21, 0x00


	//----- nvinfo : EIATTR_KPARAM_INFO
	.align		4
.L_11:
        /*0028*/ 	.byte	0x04, 0x17
        /*002a*/ 	.short	(.L_13 - .L_12)
.L_12:
        /*002c*/ 	.word	0x00000000
        /*0030*/ 	.short	0x000b
        /*0032*/ 	.short	0x0038
        /*0034*/ 	.byte	0x00, 0xf0, 0x11, 0x00


	//----- nvinfo : EIATTR_KPARAM_INFO
	.align		4
.L_13:
        /*0038*/ 	.byte	0x04, 0x17
        /*003a*/ 	.short	(.L_15 - .L_14)
.L_14:
        /*003c*/ 	.word	0x00000000
        /*0040*/ 	.short	0x000a
        /*0042*/ 	.short	0x0034
        /*0044*/ 	.byte	0x00, 0xf0, 0x11, 0x00


	//----- nvinfo : EIATTR_KPARAM_INFO
	.align		4
.L_15:
        /*0048*/ 	.byte	0x04, 0x17
        /*004a*/ 	.short	(.L_17 - .L_16)
.L_16:
        /*004c*/ 	.word	0x00000000
        /*0050*/ 	.short	0x0009
        /*0052*/ 	.short	0x0030
        /*0054*/ 	.byte	0x00, 0xf0, 0x11, 0x00


	//----- nvinfo : EIATTR_KPARAM_INFO
	.align		4
.L_17:
        /*0058*/ 	.byte	0x04, 0x17
        /*005a*/ 	.short	(.L_19 - .L_18)
.L_18:
        /*005c*/ 	.word	0x00000000
        /*0060*/ 	.short	0x0008
        /*0062*/ 	.short	0x002c
        /*0064*/ 	.byte	0x00, 0xf0, 0x11, 0x00


	//----- nvinfo : EIATTR_KPARAM_INFO
	.align		4
.L_19:
        /*0068*/ 	.byte	0x04, 0x17
        /*006a*/ 	.short	(.L_21 - .L_20)
.L_20:
        /*006c*/ 	.word	0x00000000
        /*0070*/ 	.short	0x0007
        /*0072*/ 	.short	0x0028
        /*0074*/ 	.byte	0x00, 0xf0, 0x11, 0x00


	//----- nvinfo : EIATTR_KPARAM_INFO
	.align		4
.L_21:
        /*0078*/ 	.byte	0x04, 0x17
        /*007a*/ 	.short	(.L_23 - .L_22)
.L_22:
        /*007c*/ 	.word	0x00000000
        /*0080*/ 	.short	0x0006
        /*0082*/ 	.short	0x0024
        /*0084*/ 	.byte	0x00, 0xf0, 0x11, 0x00


	//----- nvinfo : EIATTR_KPARAM_INFO
	.align		4
.L_23:
        /*0088*/ 	.byte	0x04, 0x17
        /*008a*/ 	.short	(.L_25 - .L_24)
.L_24:
        /*008c*/ 	.word	0x00000000
        /*0090*/ 	.short	0x0005
        /*0092*/ 	.short	0x0020
        /*0094*/ 	.byte	0x00, 0xf0, 0x11, 0x00


	//----- nvinfo : EIATTR_KPARAM_INFO
	.align		4
.L_25:
        /*0098*/ 	.byte	0x04, 0x17
        /*009a*/ 	.short	(.L_27 - .L_26)
.L_26:
        /*009c*/ 	.word	0x00000000
        /*00a0*/ 	.short	0x0004
        /*00a2*/ 	.short	0x001c
        /*00a4*/ 	.byte	0x00, 0xf0, 0x11, 0x00


	//----- nvinfo : EIATTR_KPARAM_INFO
	.align		4
.L_27:
        /*00a8*/ 	.byte	0x04, 0x17
        /*00aa*/ 	.short	(.L_29 - .L_28)
.L_28:
        /*00ac*/ 	.word	0x00000000
        /*00b0*/ 	.short	0x0003
        /*00b2*/ 	.short	0x0018
        /*00b4*/ 	.byte	0x00, 0xf0, 0x11, 0x00


	//----- nvinfo : EIATTR_KPARAM_INFO
	.align		4
.L_29:
        /*00b8*/ 	.byte	0x04, 0x17
        /*00ba*/ 	.short	(.L_31 - .L_30)
.L_30:
        /*00bc*/ 	.word	0x00000000
        /*00c0*/ 	.short	0x0002
        /*00c2*/ 	.short	0x0010
        /*00c4*/ 	.byte	0x00, 0xf4, 0x21, 0x00


	//----- nvinfo : EIATTR_KPARAM_INFO
	.align		4
.L_31:
        /*00c8*/ 	.byte	0x04, 0x17
        /*00ca*/ 	.short	(.L_33 - .L_32)
.L_32:
        /*00cc*/ 	.word	0x00000000
        /*00d0*/ 	.short	0x0001
        /*00d2*/ 	.short	0x0008
        /*00d4*/ 	.byte	0x00, 0xf4, 0x21, 0x00


	//----- nvinfo : EIATTR_KPARAM_INFO
	.align		4
.L_33:
        /*00d8*/ 	.byte	0x04, 0x17
        /*00da*/ 	.short	(.L_35 - .L_34)
.L_34:
        /*00dc*/ 	.word	0x00000000
        /*00e0*/ 	.short	0x0000
        /*00e2*/ 	.short	0x0000
        /*00e4*/ 	.byte	0x00, 0xf4, 0x21, 0x00


	//----- nvinfo : EIATTR_SPARSE_MMA_MASK
	.align		4
.L_35:
        /*00e8*/ 	.byte	0x03, 0x50
        /*00ea*/ 	.short	0x0000


	//----- nvinfo : EIATTR_MAXREG_COUNT
	.align		4
        /*00ec*/ 	.byte	0x03, 0x1b
        /*00ee*/ 	.short	0x00ff


	//----- nvinfo : EIATTR_NUM_BARRIERS
	.align		4
        /*00f0*/ 	.byte	0x02, 0x4c
        /*00f2*/ 	.byte	0x01
	.zero		1


	//----- nvinfo : EIATTR_ANNOTATIONS
	.align		4
        /*00f4*/ 	.byte	0x04, 0x55
        /*00f6*/ 	.short	(.L_37 - .L_36)


	//   ....[0]....
.L_36:
        /*00f8*/ 	.word	0x00000001
        /*00fc*/ 	.byte	0xa0, 0x1f, 0x00, 0x00, 0x01, 0x00, 0x00, 0x00, 0xe0, 0x1f, 0x00, 0x00, 0x01, 0x00, 0x00, 0x00
        /* <DEDUP_REMOVED lines=189> */
        /*0cdc*/ 	.byte	0xa0, 0x56, 0x00, 0x00, 0x01, 0x00, 0x00, 0x00, 0xb0, 0x56, 0x00, 0x00


	//----- nvinfo : EIATTR_MERCURY_ISA_VERSION
	.align		4
.L_37:
        /*0ce8*/ 	.byte	0x03, 0x5f
        /*0cea*/ 	.short	0x0101


	//----- nvinfo : EIATTR_EXIT_INSTR_OFFSETS
	.align		4
        /*0cec*/ 	.byte	0x04, 0x1c
        /*0cee*/ 	.short	(.L_39 - .L_38)


	//   ....[0]....
.L_38:
        /*0cf0*/ 	.word	0x0000d600


	//   ....[1]....
        /*0cf4*/ 	.word	0x0000d630


	//----- nvinfo : EIATTR_REQNTID
	.align		4
.L_39:
        /*0cf8*/ 	.byte	0x04, 0x10
        /*0cfa*/ 	.short	(.L_41 - .L_40)
.L_40:
        /*0cfc*/ 	.word	0x00000080
        /*0d00*/ 	.word	0x00000001
        /*0d04*/ 	.word	0x00000001


	//----- nvinfo : EIATTR_CBANK_PARAM_SIZE
	.align		4
.L_41:
        /*0d08*/ 	.byte	0x03, 0x19
        /*0d0a*/ 	.short	0x0050


	//----- nvinfo : EIATTR_PARAM_CBANK
	.align		4
        /*0d0c*/ 	.byte	0x04, 0x0a
        /*0d0e*/ 	.short	(.L_43 - .L_42)
	.align		4
.L_42:
        /*0d10*/ 	.word	index@(.nv.constant0.matmul_kernel)
        /*0d14*/ 	.short	0x0210
        /*0d16*/ 	.short	0x0050


	//----- nvinfo : EIATTR_SW_WAR
	.align		4
.L_43:
        /*0d18*/ 	.byte	0x04, 0x36
        /*0d1a*/ 	.short	(.L_45 - .L_44)
.L_44:
        /*0d1c*/ 	.word	0x00000008
.L_45:


//--------------------- .nv.callgraph             --------------------------
	.section	.nv.callgraph,"",@"SHT_CUDA_CALLGRAPH"
	.align	4
	.sectionentsize	8
	.align		4
        /*0000*/ 	.word	0x00000000
	.align		4
        /*0004*/ 	.word	0xffffffff
	.align		4
        /*0008*/ 	.word	0x00000000
	.align		4
        /*000c*/ 	.word	0xfffffffe
	.align		4
        /*0010*/ 	.word	0x00000000
	.align		4
        /*0014*/ 	.word	0xfffffffd
	.align		4
        /*0018*/ 	.word	0x00000000
	.align		4
        /*001c*/ 	.word	0xfffffffc


//--------------------- .text.matmul_kernel       --------------------------
	.section	.text.matmul_kernel,"ax",@progbits
	.align	128
        .global         matmul_kernel
        .type           matmul_kernel,@function
        .size           matmul_kernel,(.L_x_3 - matmul_kernel)
        .other          matmul_kernel,@"STO_CUDA_ENTRY STV_DEFAULT"
matmul_kernel:
.text.matmul_kernel:
[----:B------:R-:W0:Y:S08]  /*0000*/  LDC R1, c[0x0][0x28] ;  /* 0x00000a00ff017b82 */ /* 0x000e300000000800 */
[----:B------:R-:W1:Y:S01]  /*0010*/  LDC.64 R10, c[0x0][0x228] ;  /* 0x00008a00ff0a7b82 */ /* 0x000e620000000a00 */
[----:B------:R-:W2:Y:S01]  /*0020*/  S2R R5, SR_CTAID.X ;  /* 0x0000000000057919 */ /* 0x000ea20000002500 */
[----:B------:R-:W-:Y:S01]  /*0030*/  UMOV UR4, 0x400 ;  /* 0x0000040000047882 */ /* 0x000fe20000000000 */
[----:B------:R-:W-:Y:S01]  /*0040*/  ULDC.64 UR14, c[0x0][0x208] ;  /* 0x00008200000e7ab9 */ /* 0x000fe20000000a00 */
[----:B0-----:R-:W-:Y:S01]  /*0050*/  VIADD R1, R1, 0xfffffca8 ;  /* 0xfffffca801017836 */ /* 0x001fe20000000000 */
[----:B------:R-:W-:-:S02]  /*0060*/  CS2R R36, SRZ ;  /* 0x0000000000247805 */ /* 0x000fc4000001ff00 */
[----:B------:R-:W-:Y:S02]  /*0070*/  CS2R R38, SRZ ;  /* 0x0000000000267805 */ /* 0x000fe4000001ff00 */
[----:B------:R-:W-:Y:S01]  /*0080*/  CS2R R40, SRZ ;  /* 0x0000000000287805 */ /* 0x000fe2000001ff00 */
[----:B------:R-:W0:Y:S01]  /*0090*/  S2UR UR12, SR_CgaCtaId ;  /* 0x00000000000c79c3 */ /* 0x000e220000008800 */
[----:B------:R-:W-:Y:S02]  /*00a0*/  CS2R R42, SRZ ;  /* 0x00000000002a7805 */ /* 0x000fe4000001ff00 */
[----:B------:R-:W-:Y:S02]  /*00b0*/  CS2R R156, SRZ ;  /* 0x00000000009c7805 */ /* 0x000fe4000001ff00 */
[----:B------:R-:W-:Y:S02]  /*00c0*/  CS2R R158, SRZ ;  /* 0x00000000009e7805 */ /* 0x000fe4000001ff00 */
[----:B------:R-:W-:-:S02]  /*00d0*/  CS2R R96, SRZ ;  /* 0x0000000000607805 */ /* 0x000fc4000001ff00 */
[----:B------:R-:W-:Y:S02]  /*00e0*/  CS2R R98, SRZ ;  /* 0x0000000000627805 */ /* 0x000fe4000001ff00 */
[----:B------:R-:W-:Y:S02]  /*00f0*/  CS2R R148, SRZ ;  /* 0x0000000000947805 */ /* 0x000fe4000001ff00 */
        /* <DEDUP_REMOVED lines=8> */
[----:B------:R-:W-:Y:S01]  /*0180*/  CS2R R142, SRZ ;  /* 0x00000000008e7805 */ /* 0x000fe2000001ff00 */
[----:B-1----:R-:W-:Y:S01]  /*0190*/  VIADD R0, R11, 0x7f ;  /* 0x0000007f0b007836 */ /* 0x002fe20000000000 */
[----:B------:R-:W-:-:S02]  /*01a0*/  CS2R R108, SRZ ;  /* 0x00000000006c7805 */ /* 0x000fc4000001ff00 */
[----:B------:R-:W-:Y:S02]  /*01b0*/  CS2R R110, SRZ ;  /* 0x00000000006e7805 */ /* 0x000fe4000001ff00 */
[----:B------:R-:W-:Y:S02]  /*01c0*/  CS2R R44, SRZ ;  /* 0x00000000002c7805 */ /* 0x000fe4000001ff00 */
[----:B------:R-:W-:Y:S02]  /*01d0*/  CS2R R46, SRZ ;  /* 0x00000000002e7805 */ /* 0x000fe4000001ff00 */
[----:B------:R-:W-:Y:S02]  /*01e0*/  SHF.R.S32.HI R3, RZ, 0x1f, R0 ;  /* 0x0000001fff037819 */ /* 0x000fe40000011400 */
[----:B------:R-:W-:Y:S02]  /*01f0*/  CS2R R112, SRZ ;  /* 0x0000000000707805 */ /* 0x000fe4000001ff00 */
[----:B------:R-:W-:Y:S01]  /*0200*/  CS2R R114, SRZ ;  /* 0x0000000000727805 */ /* 0x000fe2000001ff00 */
[----:B0-----:R-:W-:Y:S01]  /*0210*/  ULEA UR12, UR12, UR4, 0x18 ;  /* 0x000000040c0c7291 */ /* 0x001fe2000f8ec03f */
[----:B------:R-:W-:-:S02]  /*0220*/  LEA.HI R3, R3, R0, RZ, 0x7 ;  /* 0x0000000003037211 */ /* 0x000fc400078f38ff */
[----:B------:R-:W-:Y:S02]  /*0230*/  CS2R R48, SRZ ;  /* 0x0000000000307805 */ /* 0x000fe4000001ff00 */
[----:B--2---:R-:W-:Y:S02]  /*0240*/  IABS R8, R5 ;  /* 0x0000000500087213 */ /* 0x004fe40000000000 */
[----:B------:R-:W-:Y:S02]  /*0250*/  CS2R R50, SRZ ;  /* 0x0000000000327805 */ /* 0x000fe4000001ff00 */
[----:B------:R-:W-:Y:S02]  /*0260*/  SHF.R.S32.HI R3, RZ, 0x7, R3 ;  /* 0x00000007ff037819 */ /* 0x000fe40000011403 */
[----:B------:R-:W-:Y:S02]  /*0270*/  CS2R R116, SRZ ;  /* 0x0000000000747805 */ /* 0x000fe4000001ff00 */
[----:B------:R-:W-:-:S02]  /*0280*/  CS2R R118, SRZ ;  /* 0x0000000000767805 */ /* 0x000fc4000001ff00 */
[----:B------:R-:W-:Y:S02]  /*0290*/  CS2R R52, SRZ ;  /* 0x0000000000347805 */ /* 0x000fe4000001ff00 */
[----:B------:R-:W-:Y:S01]  /*02a0*/  CS2R R54, SRZ ;  /* 0x0000000000367805 */ /* 0x000fe2000001ff00 */
[----:B------:R-:W-:Y:S01]  /*02b0*/  IMAD.SHL.U32 R4, R3, 0x8, RZ ;  /* 0x0000000803047824 */ /* 0x000fe200078e00ff */
[----:B------:R-:W-:Y:S02]  /*02c0*/  CS2R R120, SRZ ;  /* 0x0000000000787805 */ /* 0x000fe4000001ff00 */
[----:B------:R-:W-:Y:S02]  /*02d0*/  CS2R R122, SRZ ;  /* 0x00000000007a7805 */ /* 0x000fe4000001ff00 */
[----:B------:R-:W-:Y:S02]  /*02e0*/  CS2R R56, SRZ ;  /* 0x0000000000387805 */ /* 0x000fe4000001ff00 */
[----:B------:R-:W-:-:S02]  /*02f0*/  CS2R R58, SRZ ;  /* 0x00000000003a7805 */ /* 0x000fc4000001ff00 */
[-C--:B------:R-:W-:Y:S02]  /*0300*/  IABS R7, R4.reuse ;  /* 0x0000000400077213 */ /* 0x080fe40000000000 */
[----:B------:R-:W-:Y:S02]  /*0310*/  CS2R R124, SRZ ;  /* 0x00000000007c7805 */ /* 0x000fe4000001ff00 */
[----:B------:R-:W-:Y:S02]  /*0320*/  IABS R12, R4 ;  /* 0x00000004000c7213 */ /* 0x000fe40000000000 */
[----:B------:R-:W-:Y:S01]  /*0330*/  CS2R R126, SRZ ;  /* 0x00000000007e7805 */ /* 0x000fe2000001ff00 */
[----:B------:R-:W0:Y:S01]  /*0340*/  I2F.RP R0, R7 ;  /* 0x0000000700007306 */ /* 0x000e220000209400 */
        /* <DEDUP_REMOVED lines=13> */
[----:B------:R-:W-:Y:S01]  /*0420*/  CS2R R74, SRZ ;  /* 0x00000000004a7805 */ /* 0x000fe2000001ff00 */
[----:B0-----:R-:W0:Y:S01]  /*0430*/  MUFU.RCP R0, R0 ;  /* 0x0000000000007308 */ /* 0x001e220000001000 */
        /* <DEDUP_REMOVED lines=13> */
[----:B0-----:R-:W-:-:S02]  /*0510*/  VIADD R2, R0, 0xffffffe ;  /* 0x0ffffffe00027836 */ /* 0x001fc40000000000 */
[----:B------:R-:W-:Y:S02]  /*0520*/  IMAD.MOV R0, RZ, RZ, -R12 ;  /* 0x000000ffff007224 */ /* 0x000fe400078e0a0c */
[----:B------:R0:W1:Y:S02]  /*0530*/  F2I.FTZ.U32.TRUNC.NTZ R3, R2 ;  /* 0x0000000200037305 */ /* 0x000064000021f000 */
[----:B0-----:R-:W-:Y:S02]  /*0540*/  IMAD.MOV.U32 R2, RZ, RZ, RZ ;  /* 0x000000ffff027224 */ /* 0x001fe400078e00ff */
[----:B-1----:R-:W-:-:S04]  /*0550*/  IMAD.MOV R6, RZ, RZ, -R3 ;  /* 0x000000ffff067224 */ /* 0x002fc800078e0a03 */
[----:B------:R-:W-:Y:S02]  /*0560*/  IMAD R9, R6, R7, RZ ;  /* 0x0000000706097224 */ /* 0x000fe400078e02ff */
[----:B------:R-:W-:Y:S02]  /*0570*/  IMAD.MOV.U32 R6, RZ, RZ, R8 ;  /* 0x000000ffff067224 */ /* 0x000fe400078e0008 */
[----:B------:R-:W-:-:S06]  /*0580*/  IMAD.HI.U32 R3, R3, R9, R2 ;  /* 0x0000000903037227 */ /* 0x000fcc00078e0002 */
[----:B------:R-:W-:-:S04]  /*0590*/  IMAD.HI.U32 R3, R3, R6, RZ ;  /* 0x0000000603037227 */ /* 0x000fc800078e00ff */
[----:B------:R-:W-:-:S05]  /*05a0*/  IMAD R0, R3, R0, R6 ;  /* 0x0000000003007224 */ /* 0x000fca00078e0206 */
[----:B------:R-:W-:-:S13]  /*05b0*/  ISETP.GT.U32.AND P1, PT, R7, R0, PT ;  /* 0x000000000700720c */ /* 0x000fda0003f24070 */
[----:B------:R-:W-:Y:S02]  /*05c0*/  @!P1 IMAD.IADD R0, R0, 0x1, -R7 ;  /* 0x0000000100009824 */ /* 0x000fe400078e0a07 */
[----:B------:R-:W-:Y:S01]  /*05d0*/  @!P1 VIADD R3, R3, 0x1 ;  /* 0x0000000103039836 */ /* 0x000fe20000000000 */
[----:B------:R-:W-:Y:S02]  /*05e0*/  ISETP.NE.AND P1, PT, R4, RZ, PT ;  /* 0x000000ff0400720c */ /* 0x000fe40003f25270 */
[----:B------:R-:W-:Y:S02]  /*05f0*/  ISETP.GE.U32.AND P0, PT, R0, R7, PT ;  /* 0x000000070000720c */ /* 0x000fe40003f06070 */
[----:B------:R-:W-:-:S04]  /*0600*/  LOP3.LUT R0, R5, R4, RZ, 0x3c, !PT ;  /* 0x0000000405007212 */ /* 0x000fc800078e3cff */
[----:B------:R-:W-:Y:S01]  /*0610*/  ISETP.GE.AND P2, PT, R0, RZ, PT ;  /* 0x000000ff0000720c */ /* 0x000fe20003f46270 */
[----:B------:R-:W-:-:S06]  /*0620*/  VIADD R0, R10, 0xff ;  /* 0x000000ff0a007836 */ /* 0x000fcc0000000000 */
[----:B------:R-:W-:-:S04]  /*0630*/  @P0 VIADD R3, R3, 0x1 ;  /* 0x0000000103030836 */ /* 0x000fc80000000000 */
[----:B------:R-:W-:Y:S01]  /*0640*/  IMAD.MOV.U32 R2, RZ, RZ, R3 ;  /* 0x000000ffff027224 */ /* 0x000fe200078e0003 */
[----:B------:R-:W-:-:S03]  /*0650*/  SHF.R.S32.HI R3, RZ, 0x1f, R0 ;  /* 0x0000001fff037819 */ /* 0x000fc60000011400 */
[----:B------:R-:W-:Y:S01]  /*0660*/  @!P2 IMAD.MOV R2, RZ, RZ, -R2 ;  /* 0x000000ffff02a224 */ /* 0x000fe200078e0a02 */
[----:B------:R-:W-:Y:S02]  /*0670*/  @!P1 LOP3.LUT R2, RZ, R4, RZ, 0x33, !PT ;  /* 0x00000004ff029212 */ /* 0x000fe400078e33ff */
[----:B------:R-:W-:-:S03]  /*0680*/  LEA.HI R3, R3, R0, RZ, 0x8 ;  /* 0x0000000003037211 */ /* 0x000fc600078f40ff */
[----:B------:R-:W-:Y:S02]  /*0690*/  IMAD.SHL.U32 R6, R2, 0x8, RZ ;  /* 0x0000000802067824 */ /* 0x000fe400078e00ff */
[----:B------:R-:W-:-:S03]  /*06a0*/  IMAD.MOV R2, RZ, RZ, -R2 ;  /* 0x000000ffff027224 */ /* 0x000fc600078e0a02 */
[----:B------:R-:W-:Y:S01]  /*06b0*/  LEA.HI.SX32 R3, R3, -R6, 0x18 ;  /* 0x8000000603037211 */ /* 0x000fe200078fc2ff */
[----:B------:R-:W-:-:S03]  /*06c0*/  IMAD R4, R4, R2, R5 ;  /* 0x0000000204047224 */ /* 0x000fc600078e0205 */
[----:B------:R-:W-:Y:S02]  /*06d0*/  VIMNMX R13, R3, 0x8, PT ;  /* 0x00000008030d7848 */ /* 0x000fe40003fe0100 */
[----:B------:R-:W-:Y:S02]  /*06e0*/  IABS R9, R4 ;  /* 0x0000000400097213 */ /* 0x000fe40000000000 */
[----:B------:R-:W-:-:S04]  /*06f0*/  IABS R7, R13 ;  /* 0x0000000d00077213 */ /* 0x000fc80000000000 */
[----:B------:R-:W0:Y:S08]  /*0700*/  I2F.RP R0, R7 ;  /* 0x0000000700007306 */ /* 0x000e300000209400 */
[----:B0-----:R-:W0:Y:S02]  /*0710*/  MUFU.RCP R0, R0 ;  /* 0x0000000000007308 */ /* 0x001e240000001000 */
[----:B0-----:R-:W-:-:S06]  /*0720*/  VIADD R3, R0, 0xffffffe ;  /* 0x0ffffffe00037836 */ /* 0x001fcc0000000000 */
[----:B------:R-:W0:Y:S02]  /*0730*/  F2I.FTZ.U32.TRUNC.NTZ R3, R3 ;  /* 0x0000000300037305 */ /* 0x000e24000021f000 */
[----:B0-----:R-:W-:-:S04]  /*0740*/  IMAD.MOV R8, RZ, RZ, -R3 ;  /* 0x000000ffff087224 */ /* 0x001fc800078e0a03 */
[----:B------:R-:W-:Y:S01]  /*0750*/  IMAD.MOV.U32 R2, RZ, RZ, R8 ;  /* 0x000000ffff027224 */ /* 0x000fe200078e0008 */
[----:B------:R-:W-:-:S03]  /*0760*/  IABS R8, R13 ;  /* 0x0000000d00087213 */ /* 0x000fc60000000000 */
[----:B------:R-:W-:Y:S02]  /*0770*/  IMAD R5, R2, R7, RZ ;  /* 0x0000000702057224 */ /* 0x000fe400078e02ff */
[----:B------:R-:W-:Y:S02]  /*0780*/  IMAD.MOV.U32 R2, RZ, RZ, RZ ;  /* 0x000000ffff027224 */ /* 0x000fe400078e00ff */
[----:B------:R-:W-:Y:S02]  /*0790*/  IMAD.MOV R0, RZ, RZ, -R8 ;  /* 0x000000ffff007224 */ /* 0x000fe400078e0a08 */
[----:B------:R-:W-:Y:S02]  /*07a0*/  IMAD.HI.U32 R2, R3, R5, R2 ;  /* 0x0000000503027227 */ /* 0x000fe400078e0002 */
[----:B------:R-:W0:Y:S04]  /*07b0*/  S2R R5, SR_TID.X ;  /* 0x0000000000057919 */ /* 0x000e280000002100 */
[----:B------:R-:W-:-:S04]  /*07c0*/  IMAD.HI.U32 R2, R2, R9, RZ ;  /* 0x0000000902027227 */ /* 0x000fc800078e00ff */
[----:B------:R-:W-:-:S05]  /*07d0*/  IMAD R0, R2, R0, R9 ;  /* 0x0000000002007224 */ /* 0x000fca00078e0209 */
[----:B------:R-:W-:-:S13]  /*07e0*/  ISETP.GT.U32.AND P1, PT, R7, R0, PT ;  /* 0x000000000700720c */ /* 0x000fda0003f24070 */
[----:B------:R-:W-:Y:S02]  /*07f0*/  @!P1 IMAD.IADD R0, R0, 0x1, -R7 ;  /* 0x0000000100009824 */ /* 0x000fe400078e0a07 */
[----:B------:R-:W-:Y:S01]  /*0800*/  @!P1 VIADD R2, R2, 0x1 ;  /* 0x0000000102029836 */ /* 0x000fe20000000000 */
[----:B------:R-:W-:Y:S02]  /*0810*/  ISETP.NE.AND P1, PT, R13, RZ, PT ;  /* 0x000000ff0d00720c */ /* 0x000fe40003f25270 */
[----:B------:R-:W-:Y:S02]  /*0820*/  ISETP.GE.U32.AND P0, PT, R0, R7, PT ;  /* 0x000000070000720c */ /* 0x000fe40003f06070 */
[----:B------:R-:W-:Y:S02]  /*0830*/  LOP3.LUT R0, R4, R13, RZ, 0x3c, !PT ;  /* 0x0000000d04007212 */ /* 0x000fe400078e3cff */
[----:B0-----:R-:W-:Y:S02]  /*0840*/  LOP3.LUT R24, R5, 0x7f, RZ, 0xc0, !PT ;  /* 0x0000007f05187812 */ /* 0x001fe400078ec0ff */
[----:B------:R-:W-:-:S02]  /*0850*/  ISETP.GE.AND P2, PT, R0, RZ, PT ;  /* 0x000000ff0000720c */ /* 0x000fc40003f46270 */
[----:B------:R-:W-:-:S05]  /*0860*/  LOP3.LUT R234, R5, 0xf, RZ, 0xc0, !PT ;  /* 0x0000000f05ea7812 */ /* 0x000fca00078ec0ff */
[----:B------:R-:W-:-:S06]  /*0870*/  @P0 VIADD R2, R2, 0x1 ;  /* 0x0000000102020836 */ /* 0x000fcc0000000000 */
[----:B------:R-:W-:Y:S01]  /*0880*/  @!P2 IMAD.MOV R2, RZ, RZ, -R2 ;  /* 0x000000ffff02a224 */ /* 0x000fe200078e0a02 */
[----:B------:R-:W-:-:S05]  /*0890*/  @!P1 LOP3.LUT R2, RZ, R13, RZ, 0x33, !PT ;  /* 0x0000000dff029212 */ /* 0x000fca00078e33ff */
[----:B------:R-:W-:-:S04]  /*08a0*/  IMAD.MOV R0, RZ, RZ, -R2 ;  /* 0x000000ffff007224 */ /* 0x000fc800078e0a02 */
[----:B------:R-:W-:Y:S01]  /*08b0*/  IMAD R0, R13, R0, R4 ;  /* 0x000000000d007224 */ /* 0x000fe200078e0204 */
[----:B------:R-:W-:Y:S01]  /*08c0*/  CS2R R12, SRZ ;  /* 0x00000000000c7805 */ /* 0x000fe2000001ff00 */
[----:B------:R-:W0:Y:S02]  /*08d0*/  LDC R4, c[0x0][0x230] ;  /* 0x00008c00ff047b82 */ /* 0x000e240000000800 */
[----:B------:R-:W-:Y:S02]  /*08e0*/  IMAD.IADD R0, R6, 0x1, R0 ;  /* 0x0000000106007824 */ /* 0x000fe400078e0200 */
[----:B------:R-:W-:Y:S02]  /*08f0*/  IMAD.SHL.U32 R6, R2, 0x80, RZ ;  /* 0x0000008002067824 */ /* 0x000fe400078e00ff */
[----:B------:R-:W-:-:S04]  /*0900*/  IMAD R7, R0, 0x100, R24 ;  /* 0x0000010000077824 */ /* 0x000fc800078e0218 */
[----:B------:R-:W-:Y:S02]  /*0910*/  VIADD R8, R7, 0x80 ;  /* 0x0000008007087836 */ /* 0x000fe40000000000 */
[----:B0-----:R-:W-:-:S05]  /*0920*/  VIADD R4, R4, 0xf ;  /* 0x0000000f04047836 */ /* 0x001fca0000000000 */
[----:B------:R-:W-:-:S13]  /*0930*/  ISETP.GE.AND P0, PT, R4, 0x10, PT ;  /* 0x000000100400780c */ /* 0x000fda0003f06270 */
[----:B------:R-:W-:Y:S05]  /*0940*/  @!P0 BRA `(.L_x_0) ;  /* 0x0000005400588947 */ /* 0x000fea0003800000 */
[----:B------:R-:W-:Y:S01]  /*0950*/  IABS R17, R10 ;  /* 0x0000000a00117213 */ /* 0x000fe20000000000 */
[----:B------:R-:W-:Y:S01]  /*0960*/  ULDC UR4, c[0x0][0x240] ;  /* 0x0000900000047ab9 */ /* 0x000fe20000000800 */
[----:B------:R-:W-:Y:S01]  /*0970*/  IABS R29, R11 ;  /* 0x0000000b001d7213 */ /* 0x000fe20000000000 */
[----:B------:R-:W-:Y:S01]  /*0980*/  ULDC.64 UR8, c[0x0][0x218] ;  /* 0x0000860000087ab9 */ /* 0x000fe20000000a00 */
[----:B------:R-:W0:Y:S01]  /*0990*/  I2F.RP R9, R17 ;  /* 0x0000001100097306 */ /* 0x000e220000209400 */
[----:B------:R-:W-:Y:S01]  /*09a0*/  IABS R14, R8 ;  /* 0x00000008000e7213 */ /* 0x000fe20000000000 */
[----:B------:R-:W1:Y:S01]  /*09b0*/  LDC R238, c[0x0][0x238] ;  /* 0x00008e00ffee7b82 */ /* 0x000e620000000800 */
[----:B------:R-:W-:Y:S01]  /*09c0*/  IABS R15, R7 ;  /* 0x00000007000f7213 */ /* 0x000fe20000000000 */
[----:B------:R-:W-:Y:S01]  /*09d0*/  ULDC UR7, c[0x0][0x234] ;  /* 0x00008d0000077ab9 */ /* 0x000fe20000000800 */
[----:B------:R-:W-:Y:S01]  /*09e0*/  ISETP.GE.AND P6, PT, R7, RZ, PT ;  /* 0x000000ff0700720c */ /* 0x000fe20003fc6270 */
[----:B------:R-:W-:Y:S01]  /*09f0*/  USHF.R.U32.HI UR13, URZ, 0x4, UR12 ;  /* 0x000000043f0d7899 */ /* 0x000fe2000801160c */
[----:B------:R-:W-:Y:S01]  /*0a00*/  ISETP.GE.AND P4, PT, R8, RZ, PT ;  /* 0x000000ff0800720c */ /* 0x000fe20003f86270 */
[----:B------:R-:W2:Y:S01]  /*0a10*/  I2F.RP R0, R29 ;  /* 0x0000001d00007306 */ /* 0x000ea20000209400 */
[----:B------:R-:W-:Y:S01]  /*0a20*/  ISETP.NE.AND P2, PT, R10, RZ, PT ;  /* 0x000000ff0a00720c */ /* 0x000fe20003f45270 */
[----:B------:R-:W-:Y:S01]  /*0a30*/  USGXT.U32 UR13, UR13, 0xe ;  /* 0x0000000e0d0d789a */ /* 0x000fe20008000000 */
[----:B------:R-:W-:Y:S01]  /*0a40*/  CS2R R152, SRZ ;  /* 0x0000000000987805 */ /* 0x000fe2000001ff00 */
[----:B------:R-:W-:Y:S01]  /*0a50*/  UIADD3 UR5, UR12, 0x2000, URZ ;  /* 0x000020000c057890 */ /* 0x000fe2000fffe03f */
[----:B------:R-:W-:Y:S01]  /*0a60*/  CS2R R154, SRZ ;  /* 0x00000000009a7805 */ /* 0x000fe2000001ff00 */
[----:B------:R-:W-:Y:S01]  /*0a70*/  ULDC.64 UR10, c[0x0][0x210] ;  /* 0x00008400000a7ab9 */ /* 0x000fe20000000a00 */
[----:B------:R-:W-:Y:S01]  /*0a80*/  ULDC UR6, c[0x0][0x230] ;  /* 0x00008c0000067ab9 */ /* 0x000fe20000000800 */
[----:B0-----:R-:W0:Y:S01]  /*0a90*/  MUFU.RCP R9, R9 ;  /* 0x0000000900097308 */ /* 0x001e220000001000 */
[----:B------:R-:W-:Y:S01]  /*0aa0*/  USHF.R.U32.HI UR5, URZ, 0x4, UR5 ;  /* 0x000000043f057899 */ /* 0x000fe20008011605 */
[----:B------:R-:W-:-:S02]  /*0ab0*/  CS2R R156, SRZ ;  /* 0x00000000009c7805 */ /* 0x000fc4000001ff00 */
[----:B------:R-:W-:Y:S02]  /*0ac0*/  CS2R R158, SRZ ;  /* 0x00000000009e7805 */ /* 0x000fe4000001ff00 */
[----:B------:R-:W-:Y:S02]  /*0ad0*/  CS2R R160, SRZ ;  /* 0x0000000000a07805 */ /* 0x000fe4000001ff00 */
[----:B------:R-:W-:Y:S02]  /*0ae0*/  CS2R R162, SRZ ;  /* 0x0000000000a27805 */ /* 0x000fe4000001ff00 */
[----:B------:R-:W-:Y:S02]  /*0af0*/  CS2R R164, SRZ ;  /* 0x0000000000a47805 */ /* 0x000fe4000001ff00 */
[----:B------:R-:W-:Y:S01]  /*0b00*/  CS2R R166, SRZ ;  /* 0x0000000000a67805 */ /* 0x000fe2000001ff00 */
[----:B--2---:R-:W2:Y:S01]  /*0b10*/  MUFU.RCP R0, R0 ;  /* 0x0000000000007308 */ /* 0x004ea20000001000 */
[----:B------:R-:W-:Y:S01]  /*0b20*/  CS2R R168, SRZ ;  /* 0x0000000000a87805 */ /* 0x000fe2000001ff00 */
[C---:B-1----:R-:W-:Y:S01]  /*0b30*/  IMAD R239, R238.reuse, 0x6, RZ ;  /* 0x00000006eeef7824 */ /* 0x042fe200078e02ff */
[----:B------:R-:W-:Y:S01]  /*0b40*/  CS2R R170, SRZ ;  /* 0x0000000000aa7805 */ /* 0x000fe2000001ff00 */
[C---:B------:R-:W-:Y:S01]  /*0b50*/  IMAD R240, R238.reuse, 0x5, RZ ;  /* 0x00000005eef07824 */ /* 0x040fe200078e02ff */
[----:B------:R-:W-:Y:S01]  /*0b60*/  CS2R R172, SRZ ;  /* 0x0000000000ac7805 */ /* 0x000fe2000001ff00 */
[C---:B------:R-:W-:Y:S01]  /*0b70*/  IMAD.SHL.U32 R250, R238.reuse, 0x4, RZ ;  /* 0x00000004eefa7824 */ /* 0x040fe200078e00ff */
[----:B------:R-:W-:Y:S01]  /*0b80*/  CS2R R174, SRZ ;  /* 0x0000000000ae7805 */ /* 0x000fe2000001ff00 */
[C---:B------:R-:W-:Y:S01]  /*0b90*/  IMAD R246, R238.reuse, 0x3, RZ ;  /* 0x00000003eef67824 */ /* 0x040fe200078e02ff */
[----:B------:R-:W-:Y:S01]  /*0ba0*/  CS2R R176, SRZ ;  /* 0x0000000000b07805 */ /* 0x000fe2000001ff00 */
[----:B0-----:R-:W-:Y:S01]  /*0bb0*/  VIADD R12, R9, 0xffffffe ;  /* 0x0ffffffe090c7836 */ /* 0x001fe20000000000 */
[----:B------:R-:W-:Y:S01]  /*0bc0*/  CS2R R178, SRZ ;  /* 0x0000000000b27805 */ /* 0x000fe2000001ff00 */
[----:B------:R-:W-:Y:S01]  /*0bd0*/  IMAD.SHL.U32 R242, R238, 0x2, RZ ;  /* 0x00000002eef27824 */ /* 0x000fe200078e00ff */
[----:B------:R-:W-:Y:S01]  /*0be0*/  CS2R R180, SRZ ;  /* 0x0000000000b47805 */ /* 0x000fe2000001ff00 */
[----:B------:R0:W1:Y:S01]  /*0bf0*/  F2I.FTZ.U32.TRUNC.NTZ R3, R12 ;  /* 0x0000000c00037305 */ /* 0x000062000021f000 */
[----:B------:R-:W-:-:S02]  /*0c00*/  CS2R R182, SRZ ;  /* 0x0000000000b67805 */ /* 0x000fc4000001ff00 */
[----:B------:R-:W-:Y:S01]  /*0c10*/  CS2R R184, SRZ ;  /* 0x0000000000b87805 */ /* 0x000fe2000001ff00 */
[----:B--2---:R-:W-:Y:S01]  /*0c20*/  VIADD R9, R0, 0xffffffe ;  /* 0x0ffffffe00097836 */ /* 0x004fe20000000000 */
[----:B------:R-:W-:Y:S02]  /*0c30*/  CS2R R186, SRZ ;  /* 0x0000000000ba7805 */ /* 0x000fe4000001ff00 */
[----:B------:R-:W-:Y:S02]  /*0c40*/  CS2R R188, SRZ ;  /* 0x0000000000bc7805 */ /* 0x000fe4000001ff00 */
[----:B------:R-:W-:Y:S02]  /*0c50*/  CS2R R190, SRZ ;  /* 0x0000000000be7805 */ /* 0x000fe4000001ff00 */
[----:B------:R-:W-:Y:S02]  /*0c60*/  CS2R R192, SRZ ;  /* 0x0000000000c07805 */ /* 0x000fe4000001ff00 */
[----:B------:R-:W-:-:S02]  /*0c70*/  CS2R R194, SRZ ;  /* 0x0000000000c27805 */ /* 0x000fc4000001ff00 */
[----:B0-----:R-:W-:Y:S02]  /*0c80*/  LEA.HI R12, R5, R6, RZ, 0x1c ;  /* 0x00000006050c7211 */ /* 0x001fe400078fe0ff */
[----:B------:R-:W-:Y:S02]  /*0c90*/  CS2R R196, SRZ ;  /* 0x0000000000c47805 */ /* 0x000fe4000001ff00 */
[----:B------:R-:W-:Y:S02]  /*0ca0*/  CS2R R198, SRZ ;  /* 0x0000000000c67805 */ /* 0x000fe4000001ff00 */
[----:B------:R-:W-:Y:S02]  /*0cb0*/  CS2R R200, SRZ ;  /* 0x0000000000c87805 */ /* 0x000fe4000001ff00 */
[----:B------:R-:W-:Y:S01]  /*0cc0*/  CS2R R202, SRZ ;  /* 0x0000000000ca7805 */ /* 0x000fe2000001ff00 */
[C---:B------:R-:W-:Y:S01]  /*0cd0*/  VIADD R20, R12.reuse, 0x78 ;  /* 0x000000780c147836 */ /* 0x040fe20000000000 */
[----:B------:R-:W-:Y:S01]  /*0ce0*/  CS2R R204, SRZ ;  /* 0x0000000000cc7805 */ /* 0x000fe2000001ff00 */
[----:B-1----:R-:W-:Y:S01]  /*0cf0*/  IMAD.MOV R2, RZ, RZ, -R3 ;  /* 0x000000ffff027224 */ /* 0x002fe200078e0a03 */
[----:B------:R-:W-:Y:S01]  /*0d00*/  CS2R R206, SRZ ;  /* 0x0000000000ce7805 */ /* 0x000fe2000001ff00 */
[----:B------:R-:W-:Y:S01]  /*0d10*/  VIADD R12, R12, 0x38 ;  /* 0x000000380c0c7836 */ /* 0x000fe20000000000 */
[----:B------:R-:W-:Y:S01]  /*0d20*/  IABS R16, R20 ;  /* 0x0000001400107213 */ /* 0x000fe20000000000 */
[----:B------:R-:W-:Y:S01]  /*0d30*/  IMAD R13, R2, R17, RZ ;  /* 0x00000011020d7224 */ /* 0x000fe200078e02ff */
[----:B------:R-:W-:Y:S01]  /*0d40*/  ISETP.GE.AND P3, PT, R20, RZ, PT ;  /* 0x000000ff1400720c */ /* 0x000fe20003f66270 */
[----:B------:R-:W-:Y:S01]  /*0d50*/  IMAD.MOV.U32 R2, RZ, RZ, RZ ;  /* 0x000000ffff027224 */ /* 0x000fe200078e00ff */
[----:B------:R-:W-:-:S02]  /*0d60*/  IABS R19, R12 ;  /* 0x0000000c00137213 */ /* 0x000fc40000000000 */
[----:B------:R-:W-:Y:S02]  /*0d70*/  CS2R R208, SRZ ;  /* 0x0000000000d07805 */ /* 0x000fe4000001ff00 */
[----:B------:R-:W-:Y:S01]  /*0d80*/  ISETP.GE.AND P5, PT, R12, RZ, PT ;  /* 0x000000ff0c00720c */ /* 0x000fe20003fa6270 */
[----:B------:R-:W-:Y:S01]  /*0d90*/  IMAD.HI.U32 R2, R3, R13, R2 ;  /* 0x0000000d03027227 */ /* 0x000fe200078e0002 */
[----:B------:R-:W-:Y:S01]  /*0da0*/  CS2R R210, SRZ ;  /* 0x0000000000d27805 */ /* 0x000fe2000001ff00 */
[----:B------:R-:W0:Y:S01]  /*0db0*/  F2I.FTZ.U32.TRUNC.NTZ R3, R9 ;  /* 0x0000000900037305 */ /* 0x000e22000021f000 */
[----:B------:R-:W-:Y:S02]  /*0dc0*/  CS2R R212, SRZ ;  /* 0x0000000000d47805 */ /* 0x000fe4000001ff00 */
[----:B------:R-:W-:Y:S02]  /*0dd0*/  CS2R R214, SRZ ;  /* 0x0000000000d67805 */ /* 0x000fe4000001ff00 */
[----:B------:R-:W-:Y:S01]  /*0de0*/  CS2R R88, SRZ ;  /* 0x0000000000587805 */ /* 0x000fe2000001ff00 */
[----:B------:R-:W-:Y:S01]  /*0df0*/  IMAD.HI.U32 R0, R2, R14, RZ ;  /* 0x0000000e02007227 */ /* 0x000fe200078e00ff */
[----:B------:R-:W-:-:S02]  /*0e00*/  CS2R R90, SRZ ;  /* 0x00000000005a7805 */ /* 0x000fc4000001ff00 */
[----:B------:R-:W-:Y:S02]  /*0e10*/  CS2R R92, SRZ ;  /* 0x00000000005c7805 */ /* 0x000fe4000001ff00 */
[----:B------:R-:W-:Y:S01]  /*0e20*/  CS2R R94, SRZ ;  /* 0x00000000005e7805 */ /* 0x000fe2000001ff00 */
[----:B------:R-:W-:Y:S01]  /*0e30*/  IMAD.HI.U32 R2, R2, R15, RZ ;  /* 0x0000000f02027227 */ /* 0x000fe200078e00ff */
[----:B------:R-:W-:Y:S02]  /*0e40*/  CS2R R96, SRZ ;  /* 0x0000000000607805 */ /* 0x000fe4000001ff00 */
[----:B------:R-:W-:Y:S02]  /*0e50*/  CS2R R98, SRZ ;  /* 0x0000000000627805 */ /* 0x000fe4000001ff00 */
[----:B------:R-:W-:Y:S01]  /*0e60*/  CS2R R100, SRZ ;  /* 0x0000000000647805 */ /* 0x000fe2000001ff00 */
[----:B------:R-:W-:Y:S01]  /*0e70*/  IMAD.MOV R2, RZ, RZ, -R2 ;  /* 0x000000ffff027224 */ /* 0x000fe200078e0a02 */
[----:B------:R-:W-:Y:S01]  /*0e80*/  CS2R R102, SRZ ;  /* 0x0000000000667805 */ /* 0x000fe2000001ff00 */
[----:B------:R-:W-:Y:S01]  /*0e90*/  IMAD.MOV R0, RZ, RZ, -R0 ;  /* 0x000000ffff007224 */ /* 0x000fe200078e0a00 */
[----:B------:R-:W-:Y:S01]  /*0ea0*/  CS2R R104, SRZ ;  /* 0x0000000000687805 */ /* 0x000fe2000001ff00 */
[C---:B------:R-:W-:Y:S01]  /*0eb0*/  IMAD R15, R17.reuse, R2, R15 ;  /* 0x00000002110f7224 */ /* 0x040fe200078e020f */
[----:B------:R-:W-:Y:S01]  /*0ec0*/  CS2R R106, SRZ ;  /* 0x00000000006a7805 */ /* 0x000fe2000001ff00 */
[C---:B------:R-:W-:Y:S01]  /*0ed0*/  IMAD R14, R17.reuse, R0, R14 ;  /* 0x00000000110e7224 */ /* 0x040fe200078e020e */
[----:B------:R-:W-:Y:S01]  /*0ee0*/  CS2R R108, SRZ ;  /* 0x00000000006c7805 */ /* 0x000fe2000001ff00 */
[----:B0-----:R-:W-:Y:S01]  /*0ef0*/  IMAD.MOV R13, RZ, RZ, -R3 ;  /* 0x000000ffff0d7224 */ /* 0x001fe200078e0a03 */
[C---:B------:R-:W-:Y:S01]  /*0f00*/  ISETP.GT.U32.AND P1, PT, R17.reuse, R15, PT ;  /* 0x0000000f1100720c */ /* 0x040fe20003f24070 */
[----:B------:R-:W-:Y:S01]  /*0f10*/  IMAD.MOV.U32 R2, RZ, RZ, RZ ;  /* 0x000000ffff027224 */ /* 0x000fe200078e00ff */
[----:B------:R-:W-:Y:S01]  /*0f20*/  ISETP.GT.U32.AND P0, PT, R17, R14, PT ;  /* 0x0000000e1100720c */ /* 0x000fe20003f04070 */
[----:B------:R-:W-:Y:S01]  /*0f30*/  IMAD.MOV.U32 R0, RZ, RZ, R13 ;  /* 0x000000ffff007224 */ /* 0x000fe200078e000d */
[----:B------:R-:W-:-:S02]  /*0f40*/  CS2R R110, SRZ ;  /* 0x00000000006e7805 */ /* 0x000fc4000001ff00 */
[----:B------:R-:W-:Y:S02]  /*0f50*/  CS2R R112, SRZ ;  /* 0x0000000000707805 */ /* 0x000fe4000001ff00 */
[----:B------:R-:W-:Y:S01]  /*0f60*/  CS2R R114, SRZ ;  /* 0x0000000000727805 */ /* 0x000fe2000001ff00 */
[----:B------:R-:W-:Y:S01]  /*0f70*/  IMAD R9, R0, R29, RZ ;  /* 0x0000001d00097224 */ /* 0x000fe200078e02ff */
[----:B------:R-:W-:Y:S02]  /*0f80*/  CS2R R116, SRZ ;  /* 0x0000000000747805 */ /* 0x000fe4000001ff00 */
[----:B------:R-:W-:Y:S02]  /*0f90*/  CS2R R118, SRZ ;  /* 0x0000000000767805 */ /* 0x000fe4000001ff00 */
[----:B------:R-:W-:Y:S01]  /*0fa0*/  CS2R R120, SRZ ;  /* 0x0000000000787805 */ /* 0x000fe2000001ff00 */
[----:B------:R-:W-:Y:S01]  /*0fb0*/  IMAD.HI.U32 R0, R3, R9, R2 ;  /* 0x0000000903007227 */ /* 0x000fe200078e0002 */
[----:B------:R-:W-:-:S02]  /*0fc0*/  SHF.R.S32.HI R3, RZ, 0x1f, R4 ;  /* 0x0000001fff037819 */ /* 0x000fc40000011404 */
[----:B------:R-:W-:Y:S02]  /*0fd0*/  CS2R R122, SRZ ;  /* 0x00000000007a7805 */ /* 0x000fe4000001ff00 */
[----:B------:R-:W-:Y:S01]  /*0fe0*/  CS2R R124, SRZ ;  /* 0x00000000007c7805 */ /* 0x000fe2000001ff00 */
[--C-:B------:R-:W-:Y:S01]  /*0ff0*/  @!P1 IMAD.IADD R15, R15, 0x1, -R17.reuse ;  /* 0x000000010f0f9824 */ /* 0x100fe200078e0a11 */
[----:B------:R-:W-:Y:S01]  /*1000*/  LEA.HI R2, R3, R4, RZ, 0x4 ;  /* 0x0000000403027211 */ /* 0x000fe200078f20ff */
[----:B------:R-:W-:Y:S01]  /*1010*/  @!P0 IMAD.IADD R14, R14, 0x1, -R17 ;  /* 0x000000010e0e8824 */ /* 0x000fe200078e0a11 */
[----:B------:R-:W-:Y:S01]  /*1020*/  SHF.R.U32.HI R3, RZ, 0x4, R5 ;  /* 0x00000004ff037819 */ /* 0x000fe20000011605 */
[----:B------:R-:W-:Y:S01]  /*1030*/  IMAD.HI.U32 R9, R0, R16, RZ ;  /* 0x0000001000097227 */ /* 0x000fe200078e00ff */
[----:B------:R-:W-:Y:S02]  /*1040*/  ISETP.GT.U32.AND P1, PT, R17, R15, PT ;  /* 0x0000000f1100720c */ /* 0x000fe40003f24070 */
[----:B------:R-:W-:-:S02]  /*1050*/  CS2R R126, SRZ ;  /* 0x00000000007e7805 */ /* 0x000fc4000001ff00 */
[----:B------:R-:W-:Y:S01]  /*1060*/  ISETP.GT.U32.AND P0, PT, R17, R14, PT ;  /* 0x0000000e1100720c */ /* 0x000fe20003f04070 */
[----:B------:R-:W-:Y:S01]  /*1070*/  IMAD.MOV R9, RZ, RZ, -R9 ;  /* 0x000000ffff097224 */ /* 0x000fe200078e0a09 */
[----:B------:R-:W-:Y:S01]  /*1080*/  SGXT.U32 R3, R3, 0x3 ;  /* 0x000000030303781a */ /* 0x000fe20000000000 */
[----:B------:R-:W-:Y:S01]  /*1090*/  IMAD.HI.U32 R13, R0, R19, RZ ;  /* 0x00000013000d7227 */ /* 0x000fe200078e00ff */
[----:B------:R-:W-:Y:S02]  /*10a0*/  CS2R R128, SRZ ;  /* 0x0000000000807805 */ /* 0x000fe4000001ff00 */
[----:B------:R-:W-:Y:S02]  /*10b0*/  CS2R R130, SRZ ;  /* 0x0000000000827805 */ /* 0x000fe4000001ff00 */
[----:B------:R-:W-:Y:S01]  /*10c0*/  LOP3.LUT R31, R6, R3, RZ, 0xfc, !PT ;  /* 0x00000003061f7212 */ /* 0x000fe200078efcff */
[----:B------:R-:W-:Y:S01]  /*10d0*/  IMAD R4, R29, R9, R16 ;  /* 0x000000091d047224 */ /* 0x000fe200078e0210 */
[----:B------:R-:W-:Y:S01]  /*10e0*/  CS2R R132, SRZ ;  /* 0x0000000000847805 */ /* 0x000fe2000001ff00 */
[----:B------:R-:W-:Y:S01]  /*10f0*/  IMAD.MOV R18, RZ, RZ, -R13 ;  /* 0x000000ffff127224 */ /* 0x000fe200078e0a0d */
[----:B------:R-:W-:Y:S01]  /*1100*/  LOP3.LUT R3, R31, 0x70, RZ, 0xfc, !PT ;  /* 0x000000701f037812 */ /* 0x000fe200078efcff */
[--C-:B------:R-:W-:Y:S01]  /*1110*/  @!P1 IMAD.IADD R15, R15, 0x1, -R17.reuse ;  /* 0x000000010f0f9824 */ /* 0x100fe200078e0a11 */
[----:B------:R-:W-:Y:S01]  /*1120*/  LOP3.LUT R9, R31, 0x68, RZ, 0xfc, !PT ;  /* 0x000000681f097812 */ /* 0x000fe200078efcff */
[----:B------:R-:W-:Y:S01]  /*1130*/  @!P0 IMAD.IADD R14, R14, 0x1, -R17 ;  /* 0x000000010e0e8824 */ /* 0x000fe200078e0a11 */
[----:B------:R-:W-:Y:S01]  /*1140*/  LOP3.LUT R13, RZ, R10, RZ, 0x33, !PT ;  /* 0x0000000aff0d7212 */ /* 0x000fe200078e33ff */
[----:B------:R-:W-:Y:S01]  /*1150*/  @!P6 IMAD.MOV R15, RZ, RZ, -R15 ;  /* 0x000000ffff0fe224 */ /* 0x000fe200078e0a0f */
[----:B------:R-:W-:Y:S01]  /*1160*/  ISETP.GT.U32.AND P6, PT, R29, R4, PT ;  /* 0x000000041d00720c */ /* 0x000fe20003fc4070 */
[----:B------:R-:W-:Y:S01]  /*1170*/  @!P4 IMAD.MOV R14, RZ, RZ, -R14 ;  /* 0x000000ffff0ec224 */ /* 0x000fe200078e0a0e */
[----:B------:R-:W-:Y:S01]  /*1180*/  ISETP.GE.AND P0, PT, R3, RZ, PT ;  /* 0x000000ff0300720c */ /* 0x000fe20003f06270 */
[----:B------:R-:W-:Y:S01]  /*1190*/  IMAD R19, R29, R18, R19 ;  /* 0x000000121d137224 */ /* 0x000fe200078e0213 */
[----:B------:R-:W-:-:S02]  /*11a0*/  IABS R16, R3 ;  /* 0x0000000300107213 */ /* 0x000fc40000000000 */
[----:B------:R-:W-:Y:S02]  /*11b0*/  CS2R R134, SRZ ;  /* 0x0000000000867805 */ /* 0x000fe4000001ff00 */
[----:B------:R-:W-:Y:S02]  /*11c0*/  ISETP.GE.AND P1, PT, R9, RZ, PT ;  /* 0x000000ff0900720c */ /* 0x000fe40003f26270 */
[----:B------:R-:W-:Y:S02]  /*11d0*/  CS2R R136, SRZ ;  /* 0x0000000000887805 */ /* 0x000fe4000001ff00 */
[----:B------:R-:W-:Y:S02]  /*11e0*/  IABS R12, R9 ;  /* 0x00000009000c7213 */ /* 0x000fe40000000000 */
[----:B------:R-:W-:Y:S02]  /*11f0*/  CS2R R138, SRZ ;  /* 0x00000000008a7805 */ /* 0x000fe4000001ff00 */
[----:B------:R-:W-:-:S02]  /*1200*/  SEL R9, R13, R14, !P2 ;  /* 0x0000000e0d097207 */ /* 0x000fc40005000000 */
[----:B------:R-:W-:Y:S02]  /*1210*/  CS2R R140, SRZ ;  /* 0x00000000008c7805 */ /* 0x000fe4000001ff00 */
[----:B------:R-:W-:Y:S01]  /*1220*/  SEL R3, R13, R15, !P2 ;  /* 0x0000000f0d037207 */ /* 0x000fe20005000000 */
[----:B------:R-:W-:Y:S01]  /*1230*/  @!P6 IMAD.IADD R4, R4, 0x1, -R29 ;  /* 0x000000010404e824 */ /* 0x000fe200078e0a1d */
[----:B------:R-:W-:Y:S01]  /*1240*/  ISETP.GT.U32.AND P2, PT, R29, R19, PT ;  /* 0x000000131d00720c */ /* 0x000fe20003f44070 */
[----:B------:R-:W-:Y:S01]  /*1250*/  IMAD.MOV.U32 R14, RZ, RZ, R12 ;  /* 0x000000ffff0e7224 */ /* 0x000fe200078e000c */
[----:B------:R-:W-:Y:S01]  /*1260*/  LOP3.LUT R10, R31, 0x60, RZ, 0xfc, !PT ;  /* 0x000000601f0a7812 */ /* 0x000fe200078efcff */
[----:B------:R-:W-:Y:S01]  /*1270*/  IMAD R9, R9, UR7, RZ ;  /* 0x0000000709097c24 */ /* 0x000fe2000f8e02ff */
[----:B------:R-:W-:Y:S01]  /*1280*/  ISETP.GT.U32.AND P6, PT, R29, R4, PT ;  /* 0x000000041d00720c */ /* 0x000fe20003fc4070 */
[----:B------:R-:W-:Y:S01]  /*1290*/  IMAD.HI.U32 R12, R0, R14, RZ ;  /* 0x0000000e000c7227 */ /* 0x000fe200078e00ff */
[----:B------:R-:W-:-:S02]  /*12a0*/  ISETP.GE.AND P4, PT, R10, RZ, PT ;  /* 0x000000ff0a00720c */ /* 0x000fc40003f86270 */
[----:B------:R-:W-:Y:S02]  /*12b0*/  CS2R R142, SRZ ;  /* 0x00000000008e7805 */ /* 0x000fe4000001ff00 */
[----:B------:R-:W-:Y:S01]  /*12c0*/  IABS R17, R10 ;  /* 0x0000000a00117213 */ /* 0x000fe20000000000 */
[----:B------:R-:W-:Y:S01]  /*12d0*/  IMAD.HI.U32 R10, R0, R16, RZ ;  /* 0x00000010000a7227 */ /* 0x000fe200078e00ff */
[C---:B------:R-:W-:Y:S02]  /*12e0*/  LOP3.LUT R32, R31.reuse, 0x58, RZ, 0xfc, !PT ;  /* 0x000000581f207812 */ /* 0x040fe400078efcff */
[----:B------:R-:W-:Y:S02]  /*12f0*/  CS2R R144, SRZ ;  /* 0x0000000000907805 */ /* 0x000fe4000001ff00 */
[----:B------:R-:W-:Y:S01]  /*1300*/  LOP3.LUT R33, R31, 0x50, RZ, 0xfc, !PT ;  /* 0x000000501f217812 */ /* 0x000fe200078efcff */
[----:B------:R-:W-:Y:S01]  /*1310*/  IMAD.MOV R10, RZ, RZ, -R10 ;  /* 0x000000ffff0a7224 */ /* 0x000fe200078e0a0a */
[----:B------:R-:W-:Y:S01]  /*1320*/  IABS R20, R32 ;  /* 0x0000002000147213 */ /* 0x000fe20000000000 */
[--C-:B------:R-:W-:Y:S01]  /*1330*/  @!P2 IMAD.IADD R19, R19, 0x1, -R29.reuse ;  /* 0x000000011313a824 */ /* 0x100fe200078e0a1d */
[C---:B------:R-:W-:Y:S01]  /*1340*/  LOP3.LUT R34, R31.reuse, 0x48, RZ, 0xfc, !PT ;  /* 0x000000481f227812 */ /* 0x040fe200078efcff */
[----:B------:R-:W-:Y:S01]  /*1350*/  IMAD.MOV R15, RZ, RZ, -R12 ;  /* 0x000000ffff0f7224 */ /* 0x000fe200078e0a0c */
[----:B------:R-:W-:Y:S01]  /*1360*/  LOP3.LUT R35, R31, 0x40, RZ, 0xfc, !PT ;  /* 0x000000401f237812 */ /* 0x000fe200078efcff */
[C---:B------:R-:W-:Y:S01]  /*1370*/  IMAD R12, R29.reuse, R10, R16 ;  /* 0x0000000a1d0c7224 */ /* 0x040fe200078e0210 */
[C---:B------:R-:W-:Y:S01]  /*1380*/  ISETP.GT.U32.AND P2, PT, R29.reuse, R19, PT ;  /* 0x000000131d00720c */ /* 0x040fe20003f44070 */
[----:B------:R-:W-:Y:S01]  /*1390*/  @!P6 IMAD.IADD R4, R4, 0x1, -R29 ;  /* 0x000000010404e824 */ /* 0x000fe200078e0a1d */
[----:B------:R-:W-:Y:S01]  /*13a0*/  IABS R22, R35 ;  /* 0x0000002300167213 */ /* 0x000fe20000000000 */
[----:B------:R-:W-:Y:S01]  /*13b0*/  IMAD.HI.U32 R13, R0, R17, RZ ;  /* 0x00000011000d7227 */ /* 0x000fe200078e00ff */
[----:B------:R-:W-:-:S02]  /*13c0*/  ISETP.GT.U32.AND P6, PT, R29, R12, PT ;  /* 0x0000000c1d00720c */ /* 0x000fc40003fc4070 */
[----:B------:R-:W-:Y:S02]  /*13d0*/  CS2R R146, SRZ ;  /* 0x0000000000927805 */ /* 0x000fe4000001ff00 */
[C---:B------:R-:W-:Y:S01]  /*13e0*/  LOP3.LUT R36, R31.reuse, 0x30, RZ, 0xfc, !PT ;  /* 0x000000301f247812 */ /* 0x040fe200078efcff */
[----:B------:R-:W-:Y:S01]  /*13f0*/  IMAD.MOV R18, RZ, RZ, -R13 ;  /* 0x000000ffff127224 */ /* 0x000fe200078e0a0d */
[----:B------:R-:W-:Y:S01]  /*1400*/  LOP3.LUT R37, R31, 0x28, RZ, 0xfc, !PT ;  /* 0x000000281f257812 */ /* 0x000fe200078efcff */
[----:B------:R-:W-:Y:S01]  /*1410*/  IMAD R13, R29, R15, R14 ;  /* 0x0000000f1d0d7224 */ /* 0x000fe200078e020e */
[----:B------:R-:W-:Y:S01]  /*1420*/  IABS R23, R36 ;  /* 0x0000002400177213 */ /* 0x000fe20000000000 */
[----:B------:R-:W-:Y:S01]  /*1430*/  IMAD.MOV.U32 R16, RZ, RZ, R20 ;  /* 0x000000ffff107224 */ /* 0x000fe200078e0014 */
[----:B------:R-:W-:Y:S01]  /*1440*/  IABS R20, R34 ;  /* 0x0000002200147213 */ /* 0x000fe20000000000 */
[----:B------:R-:W-:Y:S01]  /*1450*/  @!P2 IMAD.IADD R19, R19, 0x1, -R29 ;  /* 0x000000011313a824 */ /* 0x000fe200078e0a1d */
[----:B------:R-:W-:Y:S01]  /*1460*/  ISETP.GT.U32.AND P2, PT, R29, R13, PT ;  /* 0x0000000d1d00720c */ /* 0x000fe20003f44070 */
[----:B------:R-:W-:Y:S01]  /*1470*/  IMAD.HI.U32 R10, R0, R16, RZ ;  /* 0x00000010000a7227 */ /* 0x000fe200078e00ff */
[----:B------:R-:W-:-:S02]  /*1480*/  LOP3.LUT R38, R31, 0x20, RZ, 0xfc, !PT ;  /* 0x000000201f267812 */ /* 0x000fc400078efcff */
[----:B------:R-:W-:Y:S02]  /*1490*/  CS2R R148, SRZ ;  /* 0x0000000000947805 */ /* 0x000fe4000001ff00 */
[----:B------:R-:W-:Y:S01]  /*14a0*/  LOP3.LUT R39, R31, 0x18, RZ, 0xfc, !PT ;  /* 0x000000181f277812 */ /* 0x000fe200078efcff */
[----:B------:R-:W-:Y:S01]  /*14b0*/  @!P6 IMAD.IADD R12, R12, 0x1, -R29 ;  /* 0x000000010c0ce824 */ /* 0x000fe200078e0a1d */
[----:B------:R-:W-:Y:S01]  /*14c0*/  IABS R24, R38 ;  /* 0x0000002600187213 */ /* 0x000fe20000000000 */
[C---:B------:R-:W-:Y:S01]  /*14d0*/  IMAD R14, R29.reuse, R18, R17 ;  /* 0x000000121d0e7224 */ /* 0x040fe200078e0211 */
[----:B------:R-:W-:Y:S01]  /*14e0*/  IABS R17, R33 ;  /* 0x0000002100117213 */ /* 0x000fe20000000000 */
[----:B------:R-:W-:Y:S01]  /*14f0*/  IMAD.MOV R10, RZ, RZ, -R10 ;  /* 0x000000ffff0a7224 */ /* 0x000fe200078e0a0a */
[----:B------:R-:W-:Y:S01]  /*1500*/  ISETP.GT.U32.AND P6, PT, R29, R12, PT ;  /* 0x0000000c1d00720c */ /* 0x000fe20003fc4070 */
[----:B------:R-:W-:Y:S01]  /*1510*/  @!P5 IMAD.MOV R19, RZ, RZ, -R19 ;  /* 0x000000ffff13d224 */ /* 0x000fe200078e0a13 */
[----:B------:R-:W-:Y:S01]  /*1520*/  IABS R25, R39 ;  /* 0x0000002700197213 */ /* 0x000fe20000000000 */
[----:B------:R-:W-:Y:S01]  /*1530*/  @!P2 IMAD.IADD R13, R13, 0x1, -R29 ;  /* 0x000000010d0da824 */ /* 0x000fe200078e0a1d */
[----:B------:R-:W-:Y:S01]  /*1540*/  LOP3.LUT R40, R31, 0x10, RZ, 0xfc, !PT ;  /* 0x000000101f287812 */ /* 0x000fe200078efcff */
[----:B------:R-:W-:Y:S01]  /*1550*/  IMAD R15, R29, R10, R16 ;  /* 0x0000000a1d0f7224 */ /* 0x000fe200078e0210 */
[----:B------:R-:W-:Y:S01]  /*1560*/  LOP3.LUT R41, R31, 0x8, RZ, 0xfc, !PT ;  /* 0x000000081f297812 */ /* 0x000fe200078efcff */
[----:B------:R-:W-:Y:S01]  /*1570*/  IMAD.HI.U32 R10, R0, R17, RZ ;  /* 0x00000011000a7227 */ /* 0x000fe200078e00ff */
[----:B------:R-:W-:-:S02]  /*1580*/  ISETP.GT.U32.AND P2, PT, R29, R13, PT ;  /* 0x0000000d1d00720c */ /* 0x000fc40003f44070 */
[----:B------:R-:W-:Y:S02]  /*1590*/  CS2R R150, SRZ ;  /* 0x0000000000967805 */ /* 0x000fe4000001ff00 */
[----:B------:R-:W-:Y:S01]  /*15a0*/  IABS R27, R40 ;  /* 0x00000028001b7213 */ /* 0x000fe20000000000 */
[----:B------:R-:W-:Y:S01]  /*15b0*/  IMAD.HI.U32 R16, R0, R20, RZ ;  /* 0x0000001400107227 */ /* 0x000fe200078e00ff */
[----:B------:R-:W-:Y:S02]  /*15c0*/  IABS R30, R31 ;  /* 0x0000001f001e7213 */ /* 0x000fe40000000000 */
[----:B------:R-:W-:Y:S02]  /*15d0*/  CS2R R42, SRZ ;  /* 0x00000000002a7805 */ /* 0x000fe4000001ff00 */
[----:B------:R-:W-:Y:S01]  /*15e0*/  CS2R R44, SRZ ;  /* 0x00000000002c7805 */ /* 0x000fe2000001ff00 */
[----:B------:R-:W-:Y:S01]  /*15f0*/  @!P6 IMAD.IADD R12, R12, 0x1, -R29 ;  /* 0x000000010c0ce824 */ /* 0x000fe200078e0a1d */
[----:B------:R-:W-:Y:S01]  /*1600*/  ISETP.GT.U32.AND P6, PT, R29, R14, PT ;  /* 0x0000000e1d00720c */ /* 0x000fe20003fc4070 */
[----:B------:R-:W-:Y:S01]  /*1610*/  IMAD.MOV R18, RZ, RZ, -R10 ;  /* 0x000000ffff127224 */ /* 0x000fe200078e0a0a */
[----:B------:R-:W-:Y:S01]  /*1620*/  CS2R R46, SRZ ;  /* 0x00000000002e7805 */ /* 0x000fe2000001ff00 */
[----:B------:R-:W-:Y:S01]  /*1630*/  IMAD.MOV R21, RZ, RZ, -R16 ;  /* 0x000000ffff157224 */ /* 0x000fe200078e0a10 */
[----:B------:R-:W-:Y:S01]  /*1640*/  CS2R R48, SRZ ;  /* 0x0000000000307805 */ /* 0x000fe2000001ff00 */
[----:B------:R-:W-:Y:S01]  /*1650*/  IMAD.HI.U32 R10, R0, R22, RZ ;  /* 0x00000016000a7227 */ /* 0x000fe200078e00ff */
[----:B------:R-:W-:-:S02]  /*1660*/  CS2R R50, SRZ ;  /* 0x0000000000327805 */ /* 0x000fc4000001ff00 */
[----:B------:R-:W-:Y:S02]  /*1670*/  CS2R R52, SRZ ;  /* 0x0000000000347805 */ /* 0x000fe4000001ff00 */
[----:B------:R-:W-:Y:S01]  /*1680*/  CS2R R54, SRZ ;  /* 0x0000000000367805 */ /* 0x000fe2000001ff00 */
[----:B------:R-:W-:Y:S01]  /*1690*/  IMAD R16, R29, R18, R17 ;  /* 0x000000121d107224 */ /* 0x000fe200078e0211 */
[----:B------:R-:W-:Y:S01]  /*16a0*/  CS2R R56, SRZ ;  /* 0x0000000000387805 */ /* 0x000fe2000001ff00 */
[--C-:B------:R-:W-:Y:S01]  /*16b0*/  @!P2 IMAD.IADD R13, R13, 0x1, -R29.reuse ;  /* 0x000000010d0da824 */ /* 0x100fe200078e0a1d */
[C---:B------:R-:W-:Y:S01]  /*16c0*/  ISETP.GT.U32.AND P2, PT, R29.reuse, R15, PT ;  /* 0x0000000f1d00720c */ /* 0x040fe20003f44070 */
[----:B------:R-:W-:Y:S01]  /*16d0*/  IMAD.MOV R18, RZ, RZ, -R10 ;  /* 0x000000ffff127224 */ /* 0x000fe200078e0a0a */
[----:B------:R-:W-:Y:S01]  /*16e0*/  CS2R R58, SRZ ;  /* 0x00000000003a7805 */ /* 0x000fe2000001ff00 */
[----:B------:R-:W-:Y:S01]  /*16f0*/  @!P6 IMAD.IADD R14, R14, 0x1, -R29 ;  /* 0x000000010e0ee824 */ /* 0x000fe200078e0a1d */
[----:B------:R-:W-:Y:S01]  /*1700*/  ISETP.GT.U32.AND P6, PT, R29, R16, PT ;  /* 0x000000101d00720c */ /* 0x000fe20003fc4070 */
[----:B------:R-:W-:Y:S01]  /*1710*/  IMAD.HI.U32 R10, R0, R23, RZ ;  /* 0x00000017000a7227 */ /* 0x000fe200078e00ff */
[----:B------:R-:W-:-:S02]  /*1720*/  CS2R R60, SRZ ;  /* 0x00000000003c7805 */ /* 0x000fc4000001ff00 */
[----:B------:R-:W-:Y:S02]  /*1730*/  CS2R R62, SRZ ;  /* 0x00000000003e7805 */ /* 0x000fe4000001ff00 */
[----:B------:R-:W-:Y:S01]  /*1740*/  CS2R R64, SRZ ;  /* 0x0000000000407805 */ /* 0x000fe2000001ff00 */
[C---:B------:R-:W-:Y:S01]  /*1750*/  IMAD R17, R29.reuse, R21, R20 ;  /* 0x000000151d117224 */ /* 0x040fe200078e0214 */
[----:B------:R-:W-:Y:S01]  /*1760*/  IABS R21, R37 ;  /* 0x0000002500157213 */ /* 0x000fe20000000000 */
[----:B------:R-:W-:Y:S01]  /*1770*/  IMAD.MOV R10, RZ, RZ, -R10 ;  /* 0x000000ffff0a7224 */ /* 0x000fe200078e0a0a */
[----:B------:R-:W-:Y:S01]  /*1780*/  CS2R R66, SRZ ;  /* 0x0000000000427805 */ /* 0x000fe2000001ff00 */
[C---:B------:R-:W-:Y:S01]  /*1790*/  IMAD R18, R29.reuse, R18, R22 ;  /* 0x000000121d127224 */ /* 0x040fe200078e0216 */
[----:B------:R-:W-:Y:S01]  /*17a0*/  CS2R R68, SRZ ;  /* 0x0000000000447805 */ /* 0x000fe2000001ff00 */
[----:B------:R-:W-:Y:S01]  /*17b0*/  IMAD R20, R29, R10, R23 ;  /* 0x0000000a1d147224 */ /* 0x000fe200078e0217 */
[----:B------:R-:W-:Y:S01]  /*17c0*/  CS2R R70, SRZ ;  /* 0x0000000000467805 */ /* 0x000fe2000001ff00 */
[----:B------:R-:W-:Y:S01]  /*17d0*/  IMAD.HI.U32 R10, R0, R21, RZ ;  /* 0x00000015000a7227 */ /* 0x000fe200078e00ff */
[----:B------:R-:W-:-:S02]  /*17e0*/  CS2R R72, SRZ ;  /* 0x0000000000487805 */ /* 0x000fc4000001ff00 */
[----:B------:R-:W-:Y:S02]  /*17f0*/  CS2R R74, SRZ ;  /* 0x00000000004a7805 */ /* 0x000fe4000001ff00 */
[----:B------:R-:W-:Y:S01]  /*1800*/  CS2R R76, SRZ ;  /* 0x00000000004c7805 */ /* 0x000fe2000001ff00 */
[--C-:B------:R-:W-:Y:S01]  /*1810*/  @!P2 IMAD.IADD R15, R15, 0x1, -R29.reuse ;  /* 0x000000010f0fa824 */ /* 0x100fe200078e0a1d */
[C---:B------:R-:W-:Y:S01]  /*1820*/  ISETP.GT.U32.AND P2, PT, R29.reuse, R17, PT ;  /* 0x000000111d00720c */ /* 0x040fe20003f44070 */
[----:B------:R-:W-:Y:S01]  /*1830*/  IMAD.MOV R10, RZ, RZ, -R10 ;  /* 0x000000ffff0a7224 */ /* 0x000fe200078e0a0a */
[----:B------:R-:W-:Y:S01]  /*1840*/  CS2R R78, SRZ ;  /* 0x00000000004e7805 */ /* 0x000fe2000001ff00 */
[----:B------:R-:W-:Y:S01]  /*1850*/  @!P6 IMAD.IADD R16, R16, 0x1, -R29 ;  /* 0x000000011010e824 */ /* 0x000fe200078e0a1d */
[C---:B------:R-:W-:Y:S01]  /*1860*/  ISETP.GT.U32.AND P6, PT, R29.reuse, R18, PT ;  /* 0x000000121d00720c */ /* 0x040fe20003fc4070 */
[C---:B------:R-:W-:Y:S01]  /*1870*/  IMAD R21, R29.reuse, R10, R21 ;  /* 0x0000000a1d157224 */ /* 0x040fe200078e0215 */
[----:B------:R-:W-:Y:S01]  /*1880*/  CS2R R80, SRZ ;  /* 0x0000000000507805 */ /* 0x000fe2000001ff00 */
[----:B------:R-:W-:Y:S01]  /*1890*/  IMAD.HI.U32 R10, R0, R24, RZ ;  /* 0x00000018000a7227 */ /* 0x000fe200078e00ff */
[----:B------:R-:W-:-:S02]  /*18a0*/  ISETP.GT.U32.AND P5, PT, R29, R16, PT ;  /* 0x000000101d00720c */ /* 0x000fc40003fa4070 */
[----:B------:R-:W-:Y:S02]  /*18b0*/  CS2R R82, SRZ ;  /* 0x0000000000527805 */ /* 0x000fe4000001ff00 */
[----:B------:R-:W-:Y:S01]  /*18c0*/  CS2R R84, SRZ ;  /* 0x0000000000547805 */ /* 0x000fe2000001ff00 */
[----:B------:R-:W-:Y:S01]  /*18d0*/  IMAD.HI.U32 R22, R0, R25, RZ ;  /* 0x0000001900167227 */ /* 0x000fe200078e00ff */
[----:B------:R-:W-:-:S03]  /*18e0*/  CS2R R86, SRZ ;  /* 0x0000000000567805 */ /* 0x000fc6000001ff00 */
[----:B------:R-:W-:Y:S02]  /*18f0*/  IMAD.MOV R10, RZ, RZ, -R10 ;  /* 0x000000ffff0a7224 */ /* 0x000fe400078e0a0a */
[--C-:B------:R-:W-:Y:S01]  /*1900*/  @!P2 IMAD.IADD R17, R17, 0x1, -R29.reuse ;  /* 0x000000011111a824 */ /* 0x100fe200078e0a1d */
[C---:B------:R-:W-:Y:S01]  /*1910*/  ISETP.GT.U32.AND P2, PT, R29.reuse, R20, PT ;  /* 0x000000141d00720c */ /* 0x040fe20003f44070 */
[----:B------:R-:W-:Y:S02]  /*1920*/  IMAD.MOV R26, RZ, RZ, -R22 ;  /* 0x000000ffff1a7224 */ /* 0x000fe400078e0a16 */
[C---:B------:R-:W-:Y:S02]  /*1930*/  IMAD R22, R29.reuse, R10, R24 ;  /* 0x0000000a1d167224 */ /* 0x040fe400078e0218 */
[----:B------:R-:W-:Y:S02]  /*1940*/  IMAD.MOV.U32 R10, RZ, RZ, R4 ;  /* 0x000000ffff0a7224 */ /* 0x000fe400078e0004 */
[----:B------:R-:W-:Y:S01]  /*1950*/  @!P6 IMAD.IADD R18, R18, 0x1, -R29 ;  /* 0x000000011212e824 */ /* 0x000fe200078e0a1d */
[C---:B------:R-:W-:Y:S01]  /*1960*/  ISETP.GT.U32.AND P6, PT, R29.reuse, R15, PT ;  /* 0x0000000f1d00720c */ /* 0x040fe20003fc4070 */
[----:B------:R-:W-:Y:S01]  /*1970*/  @!P3 IMAD.MOV R10, RZ, RZ, -R10 ;  /* 0x000000ffff0ab224 */ /* 0x000fe200078e0a0a */
[C---:B------:R-:W-:Y:S01]  /*1980*/  ISETP.GT.U32.AND P3, PT, R29.reuse, R14, PT ;  /* 0x0000000e1d00720c */ /* 0x040fe20003f64070 */
[----:B------:R-:W-:Y:S01]  /*1990*/  @!P0 IMAD.MOV R12, RZ, RZ, -R12 ;  /* 0x000000ffff0c8224 */ /* 0x000fe200078e0a0c */
[----:B------:R-:W-:Y:S01]  /*19a0*/  ISETP.GT.U32.AND P0, PT, R29, R17, PT ;  /* 0x000000111d00720c */ /* 0x000fe20003f04070 */
[----:B------:R-:W-:-:S04]  /*19b0*/  IMAD.HI.U32 R23, R0, R27, RZ ;  /* 0x0000001b00177227 */ /* 0x000fc800078e00ff */
[----:B------:R-:W-:Y:S02]  /*19c0*/  IMAD.MOV R28, RZ, RZ, -R23 ;  /* 0x000000ffff1c7224 */ /* 0x000fe400078e0a17 */
[C---:B------:R-:W-:Y:S01]  /*19d0*/  IMAD R23, R29.reuse, R26, R25 ;  /* 0x0000001a1d177224 */ /* 0x040fe200078e0219 */
[----:B------:R-:W-:Y:S01]  /*19e0*/  IABS R26, R41 ;  /* 0x00000029001a7213 */ /* 0x000fe20000000000 */
[----:B------:R-:W-:Y:S01]  /*19f0*/  @!P2 IMAD.IADD R20, R20, 0x1, -R29 ;  /* 0x000000011414a824 */ /* 0x000fe200078e0a1d */
[C---:B------:R-:W-:Y:S01]  /*1a00*/  ISETP.GT.U32.AND P2, PT, R29.reuse, R18, PT ;  /* 0x000000121d00720c */ /* 0x040fe20003f44070 */
[C---:B------:R-:W-:Y:S01]  /*1a10*/  IMAD R24, R29.reuse, R28, R27 ;  /* 0x0000001c1d187224 */ /* 0x040fe200078e021b */
[----:B------:R-:W-:Y:S01]  /*1a20*/  SHF.R.S32.HI R27, RZ, 0x6, R5 ;  /* 0x00000006ff1b7819 */ /* 0x000fe20000011405 */
[----:B------:R-:W-:Y:S01]  /*1a30*/  @!P1 IMAD.MOV R13, RZ, RZ, -R13 ;  /* 0x000000ffff0d9224 */ /* 0x000fe200078e0a0d */
[----:B------:R-:W-:Y:S01]  /*1a40*/  ISETP.GT.U32.AND P1, PT, R29, R20, PT ;  /* 0x000000141d00720c */ /* 0x000fe20003f24070 */
[----:B------:R-:W-:Y:S01]  /*1a50*/  @!P6 IMAD.IADD R15, R15, 0x1, -R29 ;  /* 0x000000010f0fe824 */ /* 0x000fe200078e0a1d */
[----:B------:R-:W-:Y:S01]  /*1a60*/  ISETP.GT.U32.AND P6, PT, R29, R22, PT ;  /* 0x000000161d00720c */ /* 0x000fe20003fc4070 */
[----:B------:R-:W-:Y:S01]  /*1a70*/  IMAD.HI.U32 R25, R0, R30, RZ ;  /* 0x0000001e00197227 */ /* 0x000fe200078e00ff */
[----:B------:R-:W-:-:S03]  /*1a80*/  SGXT R27, R27, 0x1 ;  /* 0x000000011b1b781a */ /* 0x000fc60000000200 */
[----:B------:R-:W-:-:S04]  /*1a90*/  IMAD.HI.U32 R0, R0, R26, RZ ;  /* 0x0000001a00007227 */ /* 0x000fc800078e00ff */
[--C-:B------:R-:W-:Y:S01]  /*1aa0*/  @!P3 IMAD.IADD R14, R14, 0x1, -R29.reuse ;  /* 0x000000010e0eb824 */ /* 0x100fe200078e0a1d */
[C---:B------:R-:W-:Y:S01]  /*1ab0*/  ISETP.GT.U32.AND P3, PT, R29.reuse, R21, PT ;  /* 0x000000151d00720c */ /* 0x040fe20003f64070 */
[--C-:B------:R-:W-:Y:S01]  /*1ac0*/  @!P5 IMAD.IADD R16, R16, 0x1, -R29.reuse ;  /* 0x000000011010d824 */ /* 0x100fe200078e0a1d */
[----:B------:R-:W-:Y:S01]  /*1ad0*/  ISETP.GT.U32.AND P5, PT, R29, R23, PT ;  /* 0x000000171d00720c */ /* 0x000fe20003fa4070 */
[----:B------:R-:W-:Y:S01]  /*1ae0*/  @!P0 IMAD.IADD R17, R17, 0x1, -R29 ;  /* 0x0000000111118824 */ /* 0x000fe200078e0a1d */
[C---:B------:R-:W-:Y:S01]  /*1af0*/  ISETP.GT.U32.AND P0, PT, R29.reuse, R24, PT ;  /* 0x000000181d00720c */ /* 0x040fe20003f04070 */
[----:B------:R-:W-:Y:S02]  /*1b00*/  IMAD.MOV R25, RZ, RZ, -R25 ;  /* 0x000000ffff197224 */ /* 0x000fe400078e0a19 */
[----:B------:R-:W-:Y:S02]  /*1b10*/  IMAD.MOV R0, RZ, RZ, -R0 ;  /* 0x000000ffff007224 */ /* 0x000fe400078e0a00 */
[----:B------:R-:W-:-:S02]  /*1b20*/  IMAD R25, R29, R25, R30 ;  /* 0x000000191d197224 */ /* 0x000fc400078e021e */
[C---:B------:R-:W-:Y:S02]  /*1b30*/  IMAD R0, R29.reuse, R0, R26 ;  /* 0x000000001d007224 */ /* 0x040fe400078e021a */
[--C-:B------:R-:W-:Y:S01]  /*1b40*/  @!P1 IMAD.IADD R20, R20, 0x1, -R29.reuse ;  /* 0x0000000114149824 */ /* 0x100fe200078e0a1d */
[C---:B------:R-:W-:Y:S01]  /*1b50*/  ISETP.GT.U32.AND P1, PT, R29.reuse, R25, PT ;  /* 0x000000191d00720c */ /* 0x040fe20003f24070 */
[--C-:B------:R-:W-:Y:S01]  /*1b60*/  @!P6 IMAD.IADD R22, R22, 0x1, -R29.reuse ;  /* 0x000000011616e824 */ /* 0x100fe200078e0a1d */
[----:B------:R-:W-:Y:S01]  /*1b70*/  ISETP.GT.U32.AND P6, PT, R29, R0, PT ;  /* 0x000000001d00720c */ /* 0x000fe20003fc4070 */
[--C-:B------:R-:W-:Y:S01]  /*1b80*/  @!P2 IMAD.IADD R18, R18, 0x1, -R29.reuse ;  /* 0x000000011212a824 */ /* 0x100fe200078e0a1d */
[----:B------:R-:W-:Y:S01]  /*1b90*/  ISETP.GE.AND P2, PT, R32, RZ, PT ;  /* 0x000000ff2000720c */ /* 0x000fe20003f46270 */
[--C-:B------:R-:W-:Y:S01]  /*1ba0*/  @!P3 IMAD.IADD R21, R21, 0x1, -R29.reuse ;  /* 0x000000011515b824 */ /* 0x100fe200078e0a1d */
[----:B------:R-:W-:Y:S01]  /*1bb0*/  ISETP.GE.AND P3, PT, R33, RZ, PT ;  /* 0x000000ff2100720c */ /* 0x000fe20003f66270 */
[--C-:B------:R-:W-:Y:S01]  /*1bc0*/  @!P5 IMAD.IADD R23, R23, 0x1, -R29.reuse ;  /* 0x000000011717d824 */ /* 0x100fe200078e0a1d */
[----:B------:R-:W-:Y:S01]  /*1bd0*/  ISETP.GE.AND P5, PT, R34, RZ, PT ;  /* 0x000000ff2200720c */ /* 0x000fe20003fa6270 */
[--C-:B------:R-:W-:Y:S01]  /*1be0*/  @!P0 IMAD.IADD R24, R24, 0x1, -R29.reuse ;  /* 0x0000000118188824 */ /* 0x100fe200078e0a1d */
[----:B------:R-:W-:Y:S01]  /*1bf0*/  ISETP.GE.AND P0, PT, R35, RZ, PT ;  /* 0x000000ff2300720c */ /* 0x000fe20003f06270 */
[----:B------:R-:W-:Y:S01]  /*1c00*/  @!P4 IMAD.MOV R14, RZ, RZ, -R14 ;  /* 0x000000ffff0ec224 */ /* 0x000fe200078e0a0e */
[----:B------:R-:W-:Y:S01]  /*1c10*/  ISETP.GT.U32.AND P4, PT, R29, R21, PT ;  /* 0x000000151d00720c */ /* 0x000fe20003f84070 */
[--C-:B------:R-:W-:Y:S01]  /*1c20*/  @!P1 IMAD.IADD R25, R25, 0x1, -R29.reuse ;  /* 0x0000000119199824 */ /* 0x100fe200078e0a1d */
[----:B------:R-:W-:Y:S01]  /*1c30*/  ISETP.GE.AND P1, PT, R36, RZ, PT ;  /* 0x000000ff2400720c */ /* 0x000fe20003f26270 */
[----:B------:R-:W-:Y:S01]  /*1c40*/  @!P6 IMAD.IADD R0, R0, 0x1, -R29 ;  /* 0x000000010000e824 */ /* 0x000fe200078e0a1d */
[----:B------:R-:W-:Y:S01]  /*1c50*/  CS2R R32, SRZ ;  /* 0x0000000000207805 */ /* 0x000fe2000001ff00 */
[----:B------:R-:W-:Y:S01]  /*1c60*/  @!P2 IMAD.MOV R15, RZ, RZ, -R15 ;  /* 0x000000ffff0fa224 */ /* 0x000fe200078e0a0f */
[C---:B------:R-:W-:Y:S01]  /*1c70*/  ISETP.GT.U32.AND P2, PT, R29.reuse, R22, PT ;  /* 0x000000161d00720c */ /* 0x040fe20003f44070 */
[----:B------:R-:W-:Y:S01]  /*1c80*/  @!P3 IMAD.MOV R16, RZ, RZ, -R16 ;  /* 0x000000ffff10b224 */ /* 0x000fe200078e0a10 */
[C---:B------:R-:W-:Y:S01]  /*1c90*/  ISETP.GT.U32.AND P3, PT, R29.reuse, R23, PT ;  /* 0x000000171d00720c */ /* 0x040fe20003f64070 */
[----:B------:R-:W-:Y:S01]  /*1ca0*/  @!P5 IMAD.MOV R17, RZ, RZ, -R17 ;  /* 0x000000ffff11d224 */ /* 0x000fe200078e0a11 */
[C---:B------:R-:W-:Y:S01]  /*1cb0*/  ISETP.GT.U32.AND P5, PT, R29.reuse, R24, PT ;  /* 0x000000181d00720c */ /* 0x040fe20003fa4070 */
[----:B------:R-:W-:Y:S01]  /*1cc0*/  @!P0 IMAD.MOV R18, RZ, RZ, -R18 ;  /* 0x000000ffff128224 */ /* 0x000fe200078e0a12 */
[----:B------:R-:W-:Y:S01]  /*1cd0*/  ISETP.GT.U32.AND P6, PT, R29, R25, PT ;  /* 0x000000191d00720c */ /* 0x000fe20003fc4070 */
[--C-:B------:R-:W-:Y:S01]  /*1ce0*/  @!P4 IMAD.IADD R21, R21, 0x1, -R29.reuse ;  /* 0x000000011515c824 */ /* 0x100fe200078e0a1d */
[----:B------:R-:W-:Y:S01]  /*1cf0*/  ISETP.GT.U32.AND P0, PT, R29, R0, PT ;  /* 0x000000001d00720c */ /* 0x000fe20003f04070 */
[----:B------:R-:W-:Y:S01]  /*1d00*/  @!P1 IMAD.MOV R20, RZ, RZ, -R20 ;  /* 0x000000ffff149224 */ /* 0x000fe200078e0a14 */
[----:B------:R-:W-:Y:S01]  /*1d10*/  ISETP.GE.AND P4, PT, R37, RZ, PT ;  /* 0x000000ff2500720c */ /* 0x000fe20003f86270 */
[----:B------:R-:W-:Y:S01]  /*1d20*/  IMAD.SHL.U32 R4, R5, 0x2, RZ ;  /* 0x0000000205047824 */ /* 0x000fe200078e00ff */
[----:B------:R-:W-:Y:S01]  /*1d30*/  ISETP.GE.AND P1, PT, R31, RZ, PT ;  /* 0x000000ff1f00720c */ /* 0x000fe20003f26270 */
        /* <DEDUP_REMOVED lines=8> */
[----:B------:R-:W-:Y:S01]  /*1dc0*/  @!P0 IMAD.IADD R0, R0, 0x1, -R29 ;  /* 0x0000000100008824 */ /* 0x000fe200078e0a1d */
[----:B------:R-:W-:Y:S01]  /*1dd0*/  ISETP.NE.AND P0, PT, R11, RZ, PT ;  /* 0x000000ff0b00720c */ /* 0x000fe20003f05270 */
[----:B------:R-:W-:Y:S01]  /*1de0*/  @!P4 IMAD.MOV R21, RZ, RZ, -R21 ;  /* 0x000000ffff15c224 */ /* 0x000fe200078e0a15 */
[----:B------:R-:W-:Y:S01]  /*1df0*/  LOP3.LUT R11, RZ, R11, RZ, 0x33, !PT ;  /* 0x0000000bff0b7212 */ /* 0x000fe200078e33ff */
[----:B------:R-:W-:Y:S01]  /*1e00*/  @!P1 IMAD.MOV R25, RZ, RZ, -R25 ;  /* 0x000000ffff199224 */ /* 0x000fe200078e0a19 */
[----:B------:R-:W-:Y:S01]  /*1e10*/  LOP3.LUT R5, R5, 0x40, RZ, 0xc0, !PT ;  /* 0x0000004005057812 */ /* 0x000fe200078ec0ff */
[----:B------:R-:W-:Y:S01]  /*1e20*/  @!P2 IMAD.MOV R22, RZ, RZ, -R22 ;  /* 0x000000ffff16a224 */ /* 0x000fe200078e0a16 */
[C---:B------:R-:W-:Y:S01]  /*1e30*/  SEL R10, R11.reuse, R10, !P0 ;  /* 0x0000000a0b0a7207 */ /* 0x040fe20004000000 */
[----:B------:R-:W-:Y:S01]  /*1e40*/  @!P3 IMAD.MOV R23, RZ, RZ, -R23 ;  /* 0x000000ffff17b224 */ /* 0x000fe200078e0a17 */
[C---:B------:R-:W-:Y:S01]  /*1e50*/  SEL R12, R11.reuse, R12, !P0 ;  /* 0x0000000c0b0c7207 */ /* 0x040fe20004000000 */
[----:B------:R-:W-:Y:S01]  /*1e60*/  @!P5 IMAD.MOV R24, RZ, RZ, -R24 ;  /* 0x000000ffff18d224 */ /* 0x000fe200078e0a18 */
[C---:B------:R-:W-:Y:S01]  /*1e70*/  SEL R20, R11.reuse, R20, !P0 ;  /* 0x000000140b147207 */ /* 0x040fe20004000000 */
[----:B------:R-:W-:Y:S01]  /*1e80*/  IMAD R10, R10, UR4, RZ ;  /* 0x000000040a0a7c24 */ /* 0x000fe2000f8e02ff */
[C---:B------:R-:W-:Y:S01]  /*1e90*/  SEL R13, R11.reuse, R13, !P0 ;  /* 0x0000000d0b0d7207 */ /* 0x040fe20004000000 */
[----:B------:R-:W-:Y:S01]  /*1ea0*/  IMAD R12, R12, UR4, RZ ;  /* 0x000000040c0c7c24 */ /* 0x000fe2000f8e02ff */
[C---:B------:R-:W-:Y:S01]  /*1eb0*/  SEL R19, R11.reuse, R19, !P0 ;  /* 0x000000130b137207 */ /* 0x040fe20004000000 */
[----:B------:R-:W-:Y:S01]  /*1ec0*/  @!P6 IMAD.MOV R0, RZ, RZ, -R0 ;  /* 0x000000ffff00e224 */ /* 0x000fe200078e0a00 */
[C---:B------:R-:W-:Y:S01]  /*1ed0*/  SEL R14, R11.reuse, R14, !P0 ;  /* 0x0000000e0b0e7207 */ /* 0x040fe20004000000 */
[----:B------:R-:W-:Y:S01]  /*1ee0*/  IMAD R220, R20, UR4, RZ ;  /* 0x0000000414dc7c24 */ /* 0x000fe2000f8e02ff */
[----:B------:R-:W-:Y:S01]  /*1ef0*/  SEL R15, R11, R15, !P0 ;  /* 0x0000000f0b0f7207 */ /* 0x000fe20004000000 */
[----:B------:R-:W-:Y:S01]  /*1f00*/  IMAD R13, R13, UR4, RZ ;  /* 0x000000040d0d7c24 */ /* 0x000fe2000f8e02ff */
[----:B------:R-:W-:Y:S01]  /*1f10*/  SEL R21, R11, R21, !P0 ;  /* 0x000000150b157207 */ /* 0x000fe20004000000 */
[----:B------:R-:W-:Y:S01]  /*1f20*/  IMAD R218, R19, UR4, RZ ;  /* 0x0000000413da7c24 */ /* 0x000fe2000f8e02ff */
[----:B------:R-:W-:Y:S01]  /*1f30*/  LEA R20, P2, R10, UR8, 0x1 ;  /* 0x000000080a147c11 */ /* 0x000fe2000f8408ff */
[----:B------:R-:W-:Y:S01]  /*1f40*/  IMAD R14, R14, UR4, RZ ;  /* 0x000000040e0e7c24 */ /* 0x000fe2000f8e02ff */
[----:B------:R-:W-:Y:S01]  /*1f50*/  LEA R19, P1, R12, UR8, 0x1 ;  /* 0x000000080c137c11 */ /* 0x000fe2000f8208ff */
[----:B------:R-:W-:Y:S01]  /*1f60*/  IMAD R15, R15, UR4, RZ ;  /* 0x000000040f0f7c24 */ /* 0x000fe2000f8e02ff */
[----:B------:R-:W-:Y:S01]  /*1f70*/  SEL R16, R11, R16, !P0 ;  /* 0x000000100b107207 */ /* 0x000fe20004000000 */
[----:B------:R-:W-:Y:S01]  /*1f80*/  IMAD R222, R21, UR4, RZ ;  /* 0x0000000415de7c24 */ /* 0x000fe2000f8e02ff */
[C---:B------:R-:W-:Y:S01]  /*1f90*/  SEL R17, R11.reuse, R17, !P0 ;  /* 0x000000110b117207 */ /* 0x040fe20004000000 */
[----:B------:R0:W-:Y:S01]  /*1fa0*/  STL [R1+0x1dc], R20 ;  /* 0x0001dc1401007387 */ /* 0x0001e20000100800 */
[----:B------:R-:W-:Y:S01]  /*1fb0*/  SEL R18, R11, R18, !P0 ;  /* 0x000000120b127207 */ /* 0x000fe20004000000 */
[----:B------:R-:W-:Y:S01]  /*1fc0*/  IMAD R3, R3, UR7, RZ ;  /* 0x0000000703037c24 */ /* 0x000fe2000f8e02ff */
[C---:B------:R-:W-:Y:S01]  /*1fd0*/  SEL R22, R11.reuse, R22, !P0 ;  /* 0x000000160b167207 */ /* 0x040fe20004000000 */
[----:B------:R1:W-:Y:S01]  /*1fe0*/  STL [R1+0x1d4], R19 ;  /* 0x0001d41301007387 */ /* 0x0003e20000100800 */
[----:B------:R-:W-:Y:S01]  /*1ff0*/  SEL R23, R11, R23, !P0 ;  /* 0x000000170b177207 */ /* 0x000fe20004000000 */
[----:B------:R-:W-:Y:S01]  /*2000*/  IMAD.WIDE R236, R9, 0x2, RZ ;  /* 0x0000000209ec7825 */ /* 0x000fe200078e02ff */
[----:B------:R-:W-:-:S02]  /*2010*/  SEL R24, R11, R24, !P0 ;  /* 0x000000180b187207 */ /* 0x000fc40004000000 */
[----:B------:R-:W-:Y:S02]  /*2020*/  CS2R R28, SRZ ;  /* 0x00000000001c7805 */ /* 0x000fe4000001ff00 */
[C---:B------:R-:W-:Y:S01]  /*2030*/  SEL R0, R11.reuse, R0, !P0 ;  /* 0x000000000b007207 */ /* 0x040fe20004000000 */
[----:B------:R-:W-:Y:S01]  /*2040*/  IMAD R16, R16, UR4, RZ ;  /* 0x0000000410107c24 */ /* 0x000fe2000f8e02ff */
[----:B------:R-:W-:Y:S01]  /*2050*/  SEL R11, R11, R25, !P0 ;  /* 0x000000190b0b7207 */ /* 0x000fe20004000000 */
[----:B------:R-:W-:Y:S01]  /*2060*/  IMAD R17, R17, UR4, RZ ;  /* 0x0000000411117c24 */ /* 0x000fe2000f8e02ff */
[----:B------:R-:W-:Y:S01]  /*2070*/  LEA R21, P0, R13, UR8, 0x1 ;  /* 0x000000080d157c11 */ /* 0x000fe2000f8008ff */
[----:B------:R-:W-:Y:S01]  /*2080*/  IMAD R18, R18, UR4, RZ ;  /* 0x0000000412127c24 */ /* 0x000fe2000f8e02ff */
[----:B0-----:R-:W-:Y:S01]  /*2090*/  LEA R20, P4, R14, UR8, 0x1 ;  /* 0x000000080e147c11 */ /* 0x001fe2000f8808ff */
[----:B------:R-:W-:Y:S01]  /*20a0*/  IMAD R11, R11, UR4, RZ ;  /* 0x000000040b0b7c24 */ /* 0x000fe2000f8e02ff */
[----:B-1----:R-:W-:Y:S01]  /*20b0*/  LEA R19, P6, R15, UR8, 0x1 ;  /* 0x000000080f137c11 */ /* 0x002fe2000f8c08ff */
[----:B------:R0:W-:Y:S01]  /*20c0*/  STL [R1+0x1cc], R21 ;  /* 0x0001cc1501007387 */ /* 0x0001e20000100800 */
[----:B------:R-:W-:Y:S01]  /*20d0*/  LOP3.LUT R4, R4, 0x7e, RZ, 0xc0, !PT ;  /* 0x0000007e04047812 */ /* 0x000fe200078ec0ff */
[----:B------:R-:W-:Y:S01]  /*20e0*/  IMAD R226, R23, UR4, RZ ;  /* 0x0000000417e27c24 */ /* 0x000fe2000f8e02ff */
[----:B------:R-:W-:Y:S01]  /*20f0*/  LEA R23, P3, R17, UR8, 0x1 ;  /* 0x0000000811177c11 */ /* 0x000fe2000f8608ff */
[----:B------:R1:W-:Y:S01]  /*2100*/  STL [R1+0x1c0], R20 ;  /* 0x0001c01401007387 */ /* 0x0003e20000100800 */
[----:B------:R-:W-:Y:S01]  /*2110*/  IMAD R224, R22, UR4, RZ ;  /* 0x0000000416e07c24 */ /* 0x000fe2000f8e02ff */
[----:B------:R-:W-:Y:S01]  /*2120*/  CS2R R30, SRZ ;  /* 0x00000000001e7805 */ /* 0x000fe2000001ff00 */
[----:B------:R-:W-:Y:S01]  /*2130*/  IMAD R5, R5, 0x20, R4 ;  /* 0x0000002005057824 */ /* 0x000fe200078e0204 */
[----:B------:R2:W-:Y:S01]  /*2140*/  STL [R1+0x1b8], R19 ;  /* 0x0001b81301007387 */ /* 0x0005e20000100800 */
[----:B------:R-:W-:Y:S01]  /*2150*/  LEA.HI.X.SX32 R22, R17, UR9, 0x1, P3 ;  /* 0x0000000911167c11 */ /* 0x000fe200098f0eff */
[----:B------:R-:W-:Y:S01]  /*2160*/  IMAD.SHL.U32 R17, R238, 0x8, RZ ;  /* 0x00000008ee117824 */ /* 0x000fe200078e00ff */
[----:B0-----:R-:W-:Y:S01]  /*2170*/  LEA R21, P5, R16, UR8, 0x1 ;  /* 0x0000000810157c11 */ /* 0x001fe2000f8a08ff */
[----:B------:R-:W-:Y:S01]  /*2180*/  IMAD R24, R24, UR4, RZ ;  /* 0x0000000418187c24 */ /* 0x000fe2000f8e02ff */
[----:B------:R-:W-:Y:S01]  /*2190*/  LOP3.LUT R235, R5, 0x20, RZ, 0x3c, !PT ;  /* 0x0000002005eb7812 */ /* 0x000fe200078e3cff */
[----:B------:R-:W-:Y:S01]  /*21a0*/  IMAD R0, R0, UR4, RZ ;  /* 0x0000000400007c24 */ /* 0x000fe2000f8e02ff */
[----:B-1----:R-:W-:Y:S01]  /*21b0*/  LEA.HI.X.SX32 R20, R16, UR9, 0x1, P5 ;  /* 0x0000000910147c11 */ /* 0x002fe2000a8f0eff */
[----:B------:R-:W-:Y:S01]  /*21c0*/  IMAD R16, R238, 0x9, RZ ;  /* 0x00000009ee107824 */ /* 0x000fe200078e02ff */
[----:B------:R-:W-:Y:S01]  /*21d0*/  LEA R227, P5, R226, UR8, 0x1 ;  /* 0x00000008e2e37c11 */ /* 0x000fe2000f8a08ff */
[----:B------:R-:W-:Y:S01]  /*21e0*/  UMOV UR4, URZ ;  /* 0x0000003f00047c82 */ /* 0x000fe20008000000 */
[----:B--2---:R-:W-:-:S02]  /*21f0*/  LEA.HI.X.SX32 R19, R10, UR9, 0x1, P2 ;  /* 0x000000090a137c11 */ /* 0x004fc400090f0eff */
[----:B------:R-:W-:Y:S02]  /*2200*/  CS2R R34, SRZ ;  /* 0x0000000000227805 */ /* 0x000fe4000001ff00 */
[----:B------:R-:W-:Y:S02]  /*2210*/  LEA.HI.X.SX32 R10, R12, UR9, 0x1, P1 ;  /* 0x000000090c0a7c11 */ /* 0x000fe400088f0eff */
[----:B------:R-:W-:Y:S02]  /*2220*/  CS2R R36, SRZ ;  /* 0x0000000000247805 */ /* 0x000fe4000001ff00 */
[----:B------:R-:W-:Y:S01]  /*2230*/  LEA.HI.X.SX32 R12, R13, UR9, 0x1, P0 ;  /* 0x000000090d0c7c11 */ /* 0x000fe200080f0eff */
[----:B------:R0:W-:Y:S01]  /*2240*/  STL [R1+0x1d8], R19 ;  /* 0x0001d81301007387 */ /* 0x0001e20000100800 */
[----:B------:R-:W-:Y:S01]  /*2250*/  LEA R219, P1, R218, UR8, 0x1 ;  /* 0x00000008dadb7c11 */ /* 0x000fe2000f8208ff */
[----:B------:R-:W-:Y:S01]  /*2260*/  IMAD R13, R238, 0xc, RZ ;  /* 0x0000000cee0d7824 */ /* 0x000fe200078e02ff */
[----:B------:R-:W-:Y:S01]  /*2270*/  LEA R217, P2, R18, UR8, 0x1 ;  /* 0x0000000812d97c11 */ /* 0x000fe2000f8408ff */
[----:B------:R1:W-:Y:S01]  /*2280*/  STL [R1+0x1d0], R10 ;  /* 0x0001d00a01007387 */ /* 0x0003e20000100800 */
[----:B------:R-:W-:-:S02]  /*2290*/  LEA.HI.X.SX32 R218, R218, UR9, 0x1, P1 ;  /* 0x00000009dada7c11 */ /* 0x000fc400088f0eff */
[----:B------:R-:W-:Y:S02]  /*22a0*/  CS2R R38, SRZ ;  /* 0x0000000000267805 */ /* 0x000fe4000001ff00 */
[C---:B------:R-:W-:Y:S01]  /*22b0*/  LEA R233, P1, R11.reuse, UR8, 0x1 ;  /* 0x000000080be97c11 */ /* 0x040fe2000f8208ff */
[----:B------:R-:W-:Y:S01]  /*22c0*/  STL [R1+0x1c8], R12 ;  /* 0x0001c80c01007387 */ /* 0x000fe20000100800 */
[----:B------:R-:W-:Y:S01]  /*22d0*/  LEA.HI.X.SX32 R216, R18, UR9, 0x1, P2 ;  /* 0x0000000912d87c11 */ /* 0x000fe200090f0eff */
[C---:B------:R-:W-:Y:S01]  /*22e0*/  IMAD R18, R238.reuse, 0x7, RZ ;  /* 0x00000007ee127824 */ /* 0x040fe200078e02ff */
[----:B------:R-:W-:Y:S01]  /*22f0*/  LEA.HI.X.SX32 R232, R11, UR9, 0x1, P1 ;  /* 0x000000090be87c11 */ /* 0x000fe200088f0eff */
[C---:B------:R-:W-:Y:S01]  /*2300*/  IMAD R11, R238.reuse, 0xe, RZ ;  /* 0x0000000eee0b7824 */ /* 0x040fe200078e02ff */
[----:B0-----:R-:W-:Y:S01]  /*2310*/  LEA.HI.X.SX32 R19, R15, UR9, 0x1, P6 ;  /* 0x000000090f137c11 */ /* 0x001fe2000b0f0eff */
[----:B------:R-:W-:Y:S01]  /*2320*/  IMAD R15, R238, 0xa, RZ ;  /* 0x0000000aee0f7824 */ /* 0x000fe200078e02ff */
[----:B-1----:R-:W-:Y:S01]  /*2330*/  LEA.HI.X.SX32 R10, R14, UR9, 0x1, P4 ;  /* 0x000000090e0a7c11 */ /* 0x002fe2000a0f0eff */
[----:B------:R-:W-:Y:S01]  /*2340*/  IMAD.WIDE R244, R11, 0x2, R236 ;  /* 0x000000020bf47825 */ /* 0x000fe200078e02ec */
[----:B------:R-:W-:-:S02]  /*2350*/  LEA R221, P0, R220, UR8, 0x1 ;  /* 0x00000008dcdd7c11 */ /* 0x000fc4000f8008ff */
[----:B------:R-:W-:Y:S02]  /*2360*/  CS2R R40, SRZ ;  /* 0x0000000000287805 */ /* 0x000fe4000001ff00 */
[----:B------:R-:W-:Y:S01]  /*2370*/  LEA R223, P4, R222, UR8, 0x1 ;  /* 0x00000008dedf7c11 */ /* 0x000fe2000f8808ff */
[----:B------:R0:W-:Y:S01]  /*2380*/  STL [R1+0x1bc], R10 ;  /* 0x0001bc0a01007387 */ /* 0x0001e20000100800 */
[----:B------:R-:W-:Y:S01]  /*2390*/  IMAD R14, R238, 0xb, RZ ;  /* 0x0000000bee0e7824 */ /* 0x000fe200078e02ff */
[----:B------:R-:W-:Y:S01]  /*23a0*/  LEA R225, P6, R224, UR8, 0x1 ;  /* 0x00000008e0e17c11 */ /* 0x000fe2000f8c08ff */
[----:B------:R-:W-:Y:S01]  /*23b0*/  UMOV UR7, 0xc0000010 ;  /* 0xc000001000077882 */ /* 0x000fe20000000000 */
[----:B------:R-:W-:Y:S01]  /*23c0*/  STL [R1], RZ ;  /* 0x000000ff01007387 */ /* 0x000fe20000100800 */
[----:B------:R-:W-:Y:S02]  /*23d0*/  LEA R229, P3, R24, UR8, 0x1 ;  /* 0x0000000818e57c11 */ /* 0x000fe4000f8608ff */
[----:B------:R-:W-:Y:S01]  /*23e0*/  LEA R231, P2, R0, UR8, 0x1 ;  /* 0x0000000800e77c11 */ /* 0x000fe2000f8408ff */
[----:B------:R-:W-:Y:S01]  /*23f0*/  STL [R1+0x4], RZ ;  /* 0x000004ff01007387 */ /* 0x000fe20000100800 */
[----:B------:R-:W-:Y:S01]  /*2400*/  UIADD3 UR8, UP0, UR13, 0x80, URZ ;  /* 0x000000800d087890 */ /* 0x000fe2000ff1e03f */
[----:B0-----:R-:W0:Y:S01]  /*2410*/  LDC R10, c[0x0][0x23c] ;  /* 0x00008f00ff0a7b82 */ /* 0x001e220000000800 */
[----:B------:R-:W-:Y:S01]  /*2420*/  LEA.HI.X.SX32 R220, R220, UR9, 0x1, P0 ;  /* 0x00000009dcdc7c11 */ /* 0x000fe200080f0eff */
[----:B------:R-:W-:Y:S01]  /*2430*/  STL [R1+0x8], RZ ;  /* 0x000008ff01007387 */ /* 0x000fe20000100800 */
[----:B------:R-:W-:-:S02]  /*2440*/  LEA.HI.X.SX32 R222, R222, UR9, 0x1, P4 ;  /* 0x00000009dede7c11 */ /* 0x000fc4000a0f0eff */
[----:B------:R-:W-:Y:S01]  /*2450*/  LEA.HI.X.SX32 R224, R224, UR9, 0x1, P6 ;  /* 0x00000009e0e07c11 */ /* 0x000fe2000b0f0eff */
[----:B------:R-:W-:Y:S01]  /*2460*/  STL [R1+0xc], RZ ;  /* 0x00000cff01007387 */ /* 0x000fe20000100800 */
[----:B------:R-:W-:Y:S02]  /*2470*/  LEA.HI.X.SX32 R226, R226, UR9, 0x1, P5 ;  /* 0x00000009e2e27c11 */ /* 0x000fe4000a8f0eff */
[----:B------:R-:W-:Y:S01]  /*2480*/  LEA.HI.X.SX32 R228, R24, UR9, 0x1, P3 ;  /* 0x0000000918e47c11 */ /* 0x000fe200098f0eff */
[----:B------:R-:W-:Y:S01]  /*2490*/  STL [R1+0x10], RZ ;  /* 0x000010ff01007387 */ /* 0x000fe20000100800 */
[----:B------:R-:W-:Y:S01]  /*24a0*/  LEA.HI.X.SX32 R230, R0, UR9, 0x1, P2 ;  /* 0x0000000900e67c11 */ /* 0x000fe200090f0eff */
[----:B------:R-:W-:Y:S01]  /*24b0*/  UIADD3.X UR9, UR4, 0x40000040, URZ, UP0, !UPT ;  /* 0x4000004004097890 */ /* 0x000fe200087fe43f */
[----:B------:R-:W-:Y:S01]  /*24c0*/  LOP3.LUT R4, R4, 0x90, R27, 0x78, !PT ;  /* 0x0000009004047812 */ /* 0x000fe200078e781b */
[----:B------:R-:W-:Y:S01]  /*24d0*/  STL [R1+0x14], RZ ;  /* 0x000014ff01007387 */ /* 0x000fe20000100800 */
[----:B------:R-:W-:-:S02]  /*24e0*/  CS2R R24, SRZ ;  /* 0x0000000000187805 */ /* 0x000fc4000001ff00 */
[----:B------:R-:W-:Y:S01]  /*24f0*/  CS2R R26, SRZ ;  /* 0x00000000001a7805 */ /* 0x000fe2000001ff00 */
[----:B------:R-:W-:Y:S01]  /*2500*/  IMAD.U32 R0, RZ, RZ, UR6 ;  /* 0x00000006ff007e24 */ /* 0x000fe2000f8e00ff */
[----:B------:R-:W-:Y:S01]  /*2510*/  STL [R1+0x18], RZ ;  /* 0x000018ff01007387 */ /* 0x000fe20000100800 */
[----:B------:R-:W-:Y:S02]  /*2520*/  USGXT.U32 UR6, UR5, 0xe ;  /* 0x0000000e0506789a */ /* 0x000fe40008000000 */
[----:B------:R-:W-:Y:S01]  /*2530*/  UIADD3.64 UR16, UR8, 0x80, URZ ;  /* 0x0000008008107897 */ /* 0x000fe2000fffe03f */
[----:B------:R-:W-:Y:S01]  /*2540*/  STL [R1+0x1c], RZ ;  /* 0x00001cff01007387 */ /* 0x000fe20000100800 */
[----:B------:R-:W-:Y:S01]  /*2550*/  UIADD3.64 UR20, UR8, 0x100, URZ ;  /* 0x0000010008147897 */ /* 0x000fe2000fffe03f */
[----:B0-----:R-:W-:Y:S01]  /*2560*/  IMAD R12, R234, R10, RZ ;  /* 0x0000000aea0c7224 */ /* 0x001fe200078e02ff */
[----:B------:R-:W-:Y:S01]  /*2570*/  SHF.R.S32.HI R234, RZ, 0x4, R2 ;  /* 0x00000004ffea7819 */ /* 0x000fe20000011402 */
[----:B------:R-:W-:Y:S01]  /*2580*/  STL [R1+0x20], RZ ;  /* 0x000020ff01007387 */ /* 0x000fe20000100800 */
[C---:B------:R-:W-:Y:S01]  /*2590*/  IMAD R10, R238.reuse, 0xf, RZ ;  /* 0x0000000fee0a7824 */ /* 0x040fe200078e02ff */
[C---:B------:R-:W-:Y:S01]  /*25a0*/  LOP3.LUT R2, R5.reuse, 0x10, RZ, 0x3c, !PT ;  /* 0x0000001005027812 */ /* 0x040fe200078e3cff */
[----:B------:R-:W-:Y:S01]  /*25b0*/  IMAD R12, R238, 0xd, RZ ;  /* 0x0000000dee0c7824 */ /* 0x000fe200078e02ff */
[----:B------:R-:W-:Y:S01]  /*25c0*/  STL [R1+0x24], RZ ;  /* 0x000024ff01007387 */ /* 0x000fe20000100800 */
[C---:B------:R-:W-:Y:S01]  /*25d0*/  LOP3.LUT R2, R5.reuse, 0x40, RZ, 0x3c, !PT ;  /* 0x0000004005027812 */ /* 0x040fe200078e3cff */
[----:B------:R-:W-:Y:S01]  /*25e0*/  IMAD.WIDE R248, R10, 0x2, R236 ;  /* 0x000000020af87825 */ /* 0x000fe200078e02ec */
[C---:B------:R-:W-:Y:S01]  /*25f0*/  LOP3.LUT R2, R5.reuse, 0x60, RZ, 0x3c, !PT ;  /* 0x0000006005027812 */ /* 0x040fe200078e3cff */
[----:B------:R-:W-:Y:S01]  /*2600*/  STL [R1+0x28], RZ ;  /* 0x000028ff01007387 */ /* 0x000fe20000100800 */
[----:B------:R-:W-:-:S03]  /*2610*/  LOP3.LUT R2, R5, 0x70, RZ, 0x3c, !PT ;  /* 0x0000007005027812 */ /* 0x000fc600078e3cff */
[----:B------:R-:W-:Y:S04]  /*2620*/  STL [R1+0x2c], RZ ;  /* 0x00002cff01007387 */ /* 0x000fe80000100800 */
        /* <DEDUP_REMOVED lines=52> */
[----:B------:R0:W-:Y:S04]  /*2970*/  STL [R1+0x1c4], R234 ;  /* 0x0001c4ea01007387 */ /* 0x0001e80000100800 */
[----:B------:R1:W-:Y:S01]  /*2980*/  STL.64 [R1+0x1b0], R248 ;  /* 0x0001b0f801007387 */ /* 0x0003e20000100a00 */
[----:B0-----:R-:W-:-:S02]  /*2990*/  LOP3.LUT R234, R5, 0x30, RZ, 0x3c, !PT ;  /* 0x0000003005ea7812 */ /* 0x001fc400078e3cff */
[----:B------:R-:W-:Y:S01]  /*29a0*/  LOP3.LUT R234, R5, 0x50, RZ, 0x3c, !PT ;  /* 0x0000005005ea7812 */ /* 0x000fe200078e3cff */
[----:B------:R-:W-:-:S04]  /*29b0*/  IMAD.WIDE R234, R3, 0x2, RZ ;  /* 0x0000000203ea7825 */ /* 0x000fc800078e02ff */
[----:B-1----:R-:W-:-:S04]  /*29c0*/  IMAD.WIDE R248, R246, 0x2, R236 ;  /* 0x00000002f6f87825 */ /* 0x002fc800078e02ec */
[----:B------:R-:W-:-:S04]  /*29d0*/  IMAD.WIDE R2, R10, 0x2, R234 ;  /* 0x000000020a027825 */ /* 0x000fc800078e02ea */
[--C-:B------:R-:W-:Y:S01]  /*29e0*/  IMAD.WIDE R10, R11, 0x2, R234.reuse ;  /* 0x000000020b0a7825 */ /* 0x100fe200078e02ea */
[----:B------:R0:W-:Y:S03]  /*29f0*/  STL.64 [R1+0x1a8], R2 ;  /* 0x0001a80201007387 */ /* 0x0001e60000100a00 */
[----:B------:R-:W-:Y:S01]  /*2a00*/  IMAD.WIDE R246, R246, 0x2, R234 ;  /* 0x00000002f6f67825 */ /* 0x000fe200078e02ea */
[----:B------:R1:W-:Y:S04]  /*2a10*/  STL.64 [R1+0x1a0], R244 ;  /* 0x0001a0f401007387 */ /* 0x0003e80000100a00 */
[----:B------:R2:W-:Y:S01]  /*2a20*/  STL.64 [R1+0x198], R10 ;  /* 0x0001980a01007387 */ /* 0x0005e20000100a00 */
[----:B0-----:R-:W-:-:S04]  /*2a30*/  IMAD.WIDE R2, R12, 0x2, R236 ;  /* 0x000000020c027825 */ /* 0x001fc800078e02ec */
[----:B-1----:R-:W-:Y:S01]  /*2a40*/  IMAD.WIDE R244, R12, 0x2, R234 ;  /* 0x000000020cf47825 */ /* 0x002fe200078e02ea */
[----:B------:R0:W-:Y:S03]  /*2a50*/  STL.64 [R1+0x190], R2 ;  /* 0x0001900201007387 */ /* 0x0001e60000100a00 */
[C---:B--2---:R-:W-:Y:S01]  /*2a60*/  IMAD.WIDE R10, R13.reuse, 0x2, R236 ;  /* 0x000000020d0a7825 */ /* 0x044fe200078e02ec */
[----:B------:R-:W-:Y:S04]  /*2a70*/  STL.64 [R1+0x188], R244 ;  /* 0x000188f401007387 */ /* 0x000fe80000100a00 */
[----:B------:R1:W-:Y:S01]  /*2a80*/  STL.64 [R1+0x180], R10 ;  /* 0x0001800a01007387 */ /* 0x0003e20000100a00 */
[----:B0-----:R-:W-:-:S04]  /*2a90*/  IMAD.WIDE R2, R13, 0x2, R234 ;  /* 0x000000020d027825 */ /* 0x001fc800078e02ea */
[C---:B------:R-:W-:Y:S01]  /*2aa0*/  IMAD.WIDE R12, R14.reuse, 0x2, R236 ;  /* 0x000000020e0c7825 */ /* 0x040fe200078e02ec */
[----:B------:R0:W-:Y:S03]  /*2ab0*/  STL.64 [R1+0x178], R2 ;  /* 0x0001780201007387 */ /* 0x0001e60000100a00 */
[----:B-1----:R-:W-:Y:S01]  /*2ac0*/  IMAD.WIDE R10, R14, 0x2, R234 ;  /* 0x000000020e0a7825 */ /* 0x002fe200078e02ea */
[----:B------:R1:W-:Y:S03]  /*2ad0*/  STL.64 [R1+0x170], R12 ;  /* 0x0001700c01007387 */ /* 0x0003e60000100a00 */
[C---:B------:R-:W-:Y:S01]  /*2ae0*/  IMAD.WIDE R244, R242.reuse, 0x2, R236 ;  /* 0x00000002f2f47825 */ /* 0x040fe200078e02ec */
[----:B------:R2:W-:Y:S03]  /*2af0*/  STL.64 [R1+0x168], R10 ;  /* 0x0001680a01007387 */ /* 0x0005e60000100a00 */
[----:B------:R-:W-:-:S04]  /*2b00*/  IMAD.WIDE R242, R242, 0x2, R234 ;  /* 0x00000002f2f27825 */ /* 0x000fc800078e02ea */
[----:B0-----:R-:W-:-:S04]  /*2b10*/  IMAD.WIDE R2, R15, 0x2, R236 ;  /* 0x000000020f027825 */ /* 0x001fc800078e02ec */
[----:B-1----:R-:W-:Y:S01]  /*2b20*/  IMAD.WIDE R12, R15, 0x2, R234 ;  /* 0x000000020f0c7825 */ /* 0x002fe200078e02ea */
[----:B------:R0:W-:Y:S03]  /*2b30*/  STL.64 [R1+0x160], R2 ;  /* 0x0001600201007387 */ /* 0x0001e60000100a00 */
[C---:B--2---:R-:W-:Y:S01]  /*2b40*/  IMAD.WIDE R10, R16.reuse, 0x2, R236 ;  /* 0x00000002100a7825 */ /* 0x044fe200078e02ec */
[----:B------:R1:W-:Y:S04]  /*2b50*/  STL.64 [R1+0x158], R12 ;  /* 0x0001580c01007387 */ /* 0x0003e80000100a00 */
[----:B------:R2:W-:Y:S01]  /*2b60*/  STL.64 [R1+0x150], R10 ;  /* 0x0001500a01007387 */ /* 0x0005e20000100a00 */
[----:B0-----:R-:W-:-:S04]  /*2b70*/  IMAD.WIDE R2, R16, 0x2, R234 ;  /* 0x0000000210027825 */ /* 0x001fc800078e02ea */
[C---:B-1----:R-:W-:Y:S01]  /*2b80*/  IMAD.WIDE R12, R17.reuse, 0x2, R236 ;  /* 0x00000002110c7825 */ /* 0x042fe200078e02ec */
[----:B------:R0:W-:Y:S03]  /*2b90*/  STL.64 [R1+0x148], R2 ;  /* 0x0001480201007387 */ /* 0x0001e60000100a00 */
[----:B--2---:R-:W-:Y:S01]  /*2ba0*/  IMAD.WIDE R10, R17, 0x2, R234 ;  /* 0x00000002110a7825 */ /* 0x004fe200078e02ea */
[----:B------:R1:W-:Y:S04]  /*2bb0*/  STL.64 [R1+0x140], R12 ;  /* 0x0001400c01007387 */ /* 0x0003e80000100a00 */
[----:B------:R2:W-:Y:S01]  /*2bc0*/  STL.64 [R1+0x138], R10 ;  /* 0x0001380a01007387 */ /* 0x0005e20000100a00 */
        /* <DEDUP_REMOVED lines=10> */
[----:B------:R-:W-:Y:S03]  /*2c70*/  STL.64 [R1+0x110], R12 ;  /* 0x0001100c01007387 */ /* 0x000fe60000100a00 */
[C---:B------:R-:W-:Y:S01]  /*2c80*/  IMAD.WIDE R240, R238.reuse, 0x2, R236 ;  /* 0x00000002eef07825 */ /* 0x040fe200078e02ec */
[----:B------:R-:W-:Y:S03]  /*2c90*/  STL.64 [R1+0x108], R10 ;  /* 0x0001080a01007387 */ /* 0x000fe60000100a00 */
[----:B------:R-:W-:-:S04]  /*2ca0*/  IMAD.WIDE R238, R238, 0x2, R234 ;  /* 0x00000002eeee7825 */ /* 0x000fc800078e02ea */
[----:B0-----:R-:W-:-:S04]  /*2cb0*/  IMAD.WIDE R2, R250, 0x2, R236 ;  /* 0x00000002fa027825 */ /* 0x001fc800078e02ec */
[----:B------:R-:W-:Y:S01]  /*2cc0*/  IMAD.WIDE R250, R250, 0x2, R234 ;  /* 0x00000002fafa7825 */ /* 0x000fe200078e02ea */
[----:B------:R0:W-:Y:S03]  /*2cd0*/  STL.64 [R1+0x100], R2 ;  /* 0x0001000201007387 */ /* 0x0001e60000100a00 */
[----:B0-----:R-:W-:Y:S02]  /*2ce0*/  IMAD.U32 R2, RZ, RZ, UR10 ;  /* 0x0000000aff027e24 */ /* 0x001fe4000f8e00ff */
[----:B------:R-:W-:-:S07]  /*2cf0*/  IMAD.U32 R3, RZ, RZ, UR11 ;  /* 0x0000000bff037e24 */ /* 0x000fce000f8e00ff */
.L_x_1:
[----:B------:R-:W-:Y:S04]  /*2d00*/  STL [R1+0x350], R129 ;  /* 0x0003508101007387 */ /* 0x000fe80000100800 */
        /* <DEDUP_REMOVED lines=22> */
[----:B-----5:R-:W-:Y:S04]  /*2e70*/  STL [R1+0x2ec], R8 ;  /* 0x0002ec0801007387 */ /* 0x020fe80000100800 */
[----:B------:R-:W-:Y:S04]  /*2e80*/  STL [R1+0x2e8], R7 ;  /* 0x0002e80701007387 */ /* 0x000fe80000100800 */
[----:B------:R-:W-:Y:S04]  /*2e90*/  STL.64 [R1+0x2e0], R86 ;  /* 0x0002e05601007387 */ /* 0x000fe80000100a00 */
[----:B------:R-:W-:Y:S04]  /*2ea0*/  STL.64 [R1+0x2d8], R84 ;  /* 0x0002d85401007387 */ /* 0x000fe80000100a00 */
[----:B------:R0:W-:Y:S04]  /*2eb0*/  STL.64 [R1+0x2d0], R82 ;  /* 0x0002d05201007387 */ /* 0x0001e80000100a00 */
[----:B0-----:R-:W2:Y:S04]  /*2ec0*/  LDL.64 R82, [R1+0x120] ;  /* 0x0001200001527983 */ /* 0x001ea80000100a00 */
[----:B------:R0:W-:Y:S04]  /*2ed0*/  STL.64 [R1+0x2c8], R80 ;  /* 0x0002c85001007387 */ /* 0x0001e80000100a00 */
[----:B0-----:R-:W3:Y:S04]  /*2ee0*/  LDL.64 R80, [R1+0x140] ;  /* 0x0001400001507983 */ /* 0x001ee80000100a00 */
[----:B------:R0:W-:Y:S04]  /*2ef0*/  STL.64 [R1+0x2c0], R78 ;  /* 0x0002c04e01007387 */ /* 0x0001e80000100a00 */
[----:B0-----:R-:W4:Y:S04]  /*2f00*/  LDL.64 R78, [R1+0x138] ;  /* 0x00013800014e7983 */ /* 0x001f280000100a00 */
[----:B------:R0:W-:Y:S04]  /*2f10*/  STL.64 [R1+0x2b8], R76 ;  /* 0x0002b84c01007387 */ /* 0x0001e80000100a00 */
[----:B0-----:R-:W2:Y:S04]  /*2f20*/  LDL.64 R76, [R1+0x118] ;  /* 0x00011800014c7983 */ /* 0x001ea80000100a00 */
[----:B------:R0:W-:Y:S04]  /*2f30*/  STL.64 [R1+0x2b0], R74 ;  /* 0x0002b04a01007387 */ /* 0x0001e80000100a00 */
[----:B0-----:R-:W3:Y:S04]  /*2f40*/  LDL.64 R74, [R1+0x110] ;  /* 0x00011000014a7983 */ /* 0x001ee80000100a00 */
[----:B------:R0:W-:Y:S04]  /*2f50*/  STL.64 [R1+0x2a8], R72 ;  /* 0x0002a84801007387 */ /* 0x0001e80000100a00 */
[----:B0-----:R-:W4:Y:S04]  /*2f60*/  LDL.64 R72, [R1+0x108] ;  /* 0x0001080001487983 */ /* 0x001f280000100a00 */
[----:B------:R0:W-:Y:S04]  /*2f70*/  STL.64 [R1+0x2a0], R70 ;  /* 0x0002a04601007387 */ /* 0x0001e80000100a00 */
[----:B0-----:R-:W2:Y:S01]  /*2f80*/  LDL.64 R70, [R1+0x100] ;  /* 0x0001000001467983 */ /* 0x001ea20000100a00 */
[----:B------:R-:W-:-:S02]  /*2f90*/  ISETP.GT.AND P2, PT, R0, RZ, PT ;  /* 0x000000ff0000720c */ /* 0x000fc40003f44270 */
[-C--:B------:R-:W-:Y:S01]  /*2fa0*/  IADD3 R10, P1, R234, R2.reuse, RZ ;  /* 0x00000002ea0a7210 */ /* 0x080fe20007f3e0ff */
[----:B------:R-:W-:Y:S01]  /*2fb0*/  STL.64 [R1+0x298], R68 ;  /* 0x0002984401007387 */ /* 0x000fe20000100a00 */
[----:B------:R-:W-:Y:S02]  /*2fc0*/  PRMT R16, RZ, 0x7610, R16 ;  /* 0x00007610ff107816 */ /* 0x000fe40000000010 */
[----:B------:R-:W-:Y:S01]  /*2fd0*/  IADD3 R12, P0, R236, R2, RZ ;  /* 0x00000002ec0c7210 */ /* 0x000fe20007f1e0ff */
[----:B------:R-:W-:Y:S01]  /*2fe0*/  STL.64 [R1+0x290], R66 ;  /* 0x0002904201007387 */ /* 0x000fe20000100a00 */
[----:B------:R-:W-:Y:S01]  /*2ff0*/  IMAD.X R11, R235, 0x1, R3, P1 ;  /* 0x00000001eb0b7824 */ /* 0x000fe200008e0603 */
[----:B------:R-:W-:Y:S02]  /*3000*/  ISETP.GT.AND P3, PT, R0, 0x1, PT ;  /* 0x000000010000780c */ /* 0x000fe40003f64270 */
[----:B------:R-:W-:Y:S01]  /*3010*/  STL.64 [R1+0x288], R64 ;  /* 0x0002884001007387 */ /* 0x000fe20000100a00 */
[----:B------:R-:W-:Y:S01]  /*3020*/  PRMT R17, RZ, 0x7610, R17 ;  /* 0x00007610ff117816 */ /* 0x000fe20000000011 */
[----:B------:R-:W-:-:S02]  /*3030*/  IMAD.X R13, R237, 0x1, R3, P0 ;  /* 0x00000001ed0d7824 */ /* 0x000fc400000e0603 */
[----:B------:R-:W-:Y:S04]  /*3040*/  STL.64 [R1+0x280], R62 ;  /* 0x0002803e01007387 */ /* 0x000fe80000100a00 */
        /* <DEDUP_REMOVED lines=15> */
[----:B------:R0:W-:Y:S04]  /*3140*/  STL.64 [R1+0x200], R30 ;  /* 0x0002001e01007387 */ /* 0x0001e80000100a00 */
[----:B------:R1:W-:Y:S04]  /*3150*/  STL.64 [R1+0x1f8], R28 ;  /* 0x0001f81c01007387 */ /* 0x0003e80000100a00 */
[----:B------:R-:W-:Y:S04]  /*3160*/  STL.64 [R1+0x1f0], R26 ;  /* 0x0001f01a01007387 */ /* 0x000fe80000100a00 */
[----:B------:R1:W-:Y:S04]  /*3170*/  STL.64 [R1+0x1e8], R24 ;  /* 0x0001e81801007387 */ /* 0x0003e80000100a00 */
[----:B------:R1:W2:Y:S01]  /*3180*/  @P2 LDG.E.U16 R16, desc[UR14][R10.64] ;  /* 0x0000000e0a102981 */ /* 0x0002a2000c1e1500 */
[----:B------:R-:W-:Y:S01]  /*3190*/  PRMT R18, RZ, 0x7610, R18 ;  /* 0x00007610ff127816 */ /* 0x000fe20000000012 */
[----:B0-----:R-:W0:Y:S02]  /*31a0*/  LDC R31, c[0x0][0x23c] ;  /* 0x00008f00ff1f7b82 */ /* 0x001e240000000800 */
[----:B------:R-:W-:Y:S04]  /*31b0*/  STL [R1+0x1e0], R6 ;  /* 0x0001e00601007387 */ /* 0x000fe80000100800 */
[----:B------:R-:W2:Y:S04]  /*31c0*/  LDL.64 R40, [R1+0x148] ;  /* 0x0001480001287983 */ /* 0x000ea80000100a00 */
[----:B------:R-:W2:Y:S04]  /*31d0*/  LDL.64 R38, [R1+0x150] ;  /* 0x0001500001267983 */ /* 0x000ea80000100a00 */
[----:B------:R-:W2:Y:S01]  /*31e0*/  LDL.64 R36, [R1+0x128] ;  /* 0x0001280001247983 */ /* 0x000ea20000100a00 */
[----:B-1----:R-:W-:-:S02]  /*31f0*/  IADD3 R10, P1, R238, R2, RZ ;  /* 0x00000002ee0a7210 */ /* 0x002fc40007f3e0ff */
[-C--:B------:R-:W-:Y:S01]  /*3200*/  IADD3 R14, P0, R240, R2.reuse, RZ ;  /* 0x00000002f00e7210 */ /* 0x080fe20007f1e0ff */
[----:B------:R1:W2:Y:S02]  /*3210*/  @P2 LDG.E.U16 R17, desc[UR14][R12.64] ;  /* 0x0000000e0c112981 */ /* 0x0002a4000c1e1500 */
[--C-:B------:R-:W-:Y:S01]  /*3220*/  IMAD.X R11, R239, 0x1, R3.reuse, P1 ;  /* 0x00000001ef0b7824 */ /* 0x100fe200008e0603 */
[----:B------:R-:W-:Y:S01]  /*3230*/  ISETP.GT.AND P2, PT, R0, 0x2, PT ;  /* 0x000000020000780c */ /* 0x000fe20003f44270 */
[----:B------:R-:W-:Y:S01]  /*3240*/  IMAD.X R15, R241, 0x1, R3, P0 ;  /* 0x00000001f10f7824 */ /* 0x000fe200000e0603 */
[----:B------:R-:W-:Y:S01]  /*3250*/  PRMT R252, RZ, 0x7610, R252 ;  /* 0x00007610fffc7816 */ /* 0x000fe200000000fc */
[----:B------:R-:W2:Y:S04]  /*3260*/  LDL.64 R46, [R1+0x130] ;  /* 0x00013000012e7983 */ /* 0x000ea80000100a00 */
[----:B------:R1:W2:Y:S02]  /*3270*/  @P3 LDG.E.U16 R18, desc[UR14][R10.64] ;  /* 0x0000000e0a123981 */ /* 0x0002a4000c1e1500 */
[----:B-1----:R-:W-:-:S02]  /*3280*/  IADD3 R12, P1, R242, R2, RZ ;  /* 0x00000002f20c7210 */ /* 0x002fc40007f3e0ff */
[----:B------:R-:W-:Y:S01]  /*3290*/  PRMT R85, RZ, 0x7610, R85 ;  /* 0x00007610ff557816 */ /* 0x000fe20000000055 */
[----:B------:R1:W2:Y:S01]  /*32a0*/  @P3 LDG.E.U16 R252, desc[UR14][R14.64] ;  /* 0x0000000e0efc3981 */ /* 0x0002a2000c1e1500 */
[----:B------:R-:W-:Y:S02]  /*32b0*/  PRMT R86, RZ, 0x7610, R86 ;  /* 0x00007610ff567816 */ /* 0x000fe40000000056 */
[----:B------:R-:W-:Y:S01]  /*32c0*/  PRMT R134, RZ, 0x7610, R134 ;  /* 0x00007610ff867816 */ /* 0x000fe20000000086 */
[----:B------:R-:W2:Y:S01]  /*32d0*/  LDL.64 R44, [R1+0x158] ;  /* 0x00015800012c7983 */ /* 0x000ea20000100a00 */
[----:B------:R-:W-:Y:S01]  /*32e0*/  IADD3 R10, P0, R244, R2, RZ ;  /* 0x00000002f40a7210 */ /* 0x000fe20007f1e0ff */
[--C-:B------:R-:W-:Y:S01]  /*32f0*/  IMAD.X R13, R243, 0x1, R3.reuse, P1 ;  /* 0x00000001f30d7824 */ /* 0x100fe200008e0603 */
[----:B------:R-:W-:Y:S01]  /*3300*/  ISETP.GT.AND P3, PT, R0, 0x3, PT ;  /* 0x000000030000780c */ /* 0x000fe20003f64270 */
[----:B------:R-:W2:Y:S02]  /*3310*/  LDL.64 R42, [R1+0x160] ;  /* 0x00016000012a7983 */ /* 0x000ea40000100a00 */
[----:B------:R-:W-:-:S02]  /*3320*/  IMAD.X R11, R245, 0x1, R3, P0 ;  /* 0x00000001f50b7824 */ /* 0x000fc400000e0603 */
[----:B------:R-:W2:Y:S01]  /*3330*/  @P2 LDG.E.U16 R85, desc[UR14][R12.64] ;  /* 0x0000000e0c552981 */ /* 0x000ea2000c1e1500 */
[----:B-1----:R-:W-:-:S03]  /*3340*/  IADD3 R14, P1, R246, R2, RZ ;  /* 0x00000002f60e7210 */ /* 0x002fc60007f3e0ff */
[----:B------:R1:W2:Y:S01]  /*3350*/  @P2 LDG.E.U16 R86, desc[UR14][R10.64] ;  /* 0x0000000e0a562981 */ /* 0x0002a2000c1e1500 */
[----:B------:R-:W-:Y:S01]  /*3360*/  ISETP.GT.AND P0, PT, R0, 0x4, PT ;  /* 0x000000040000780c */ /* 0x000fe20003f04270 */
[----:B------:R-:W-:Y:S01]  /*3370*/  IMAD.X R15, R247, 0x1, R3, P1 ;  /* 0x00000001f70f7824 */ /* 0x000fe200008e0603 */
[----:B------:R-:W-:Y:S01]  /*3380*/  PRMT R87, RZ, 0x7610, R87 ;  /* 0x00007610ff577816 */ /* 0x000fe20000000057 */
[----:B------:R-:W2:Y:S01]  /*3390*/  LDL.64 R48, [R1+0x180] ;  /* 0x0001800001307983 */ /* 0x000ea20000100a00 */
[----:B-1----:R-:W-:-:S04]  /*33a0*/  IADD3 R10, P2, R248, R2, RZ ;  /* 0x00000002f80a7210 */ /* 0x002fc80007f5e0ff */
[----:B------:R4:W2:Y:S01]  /*33b0*/  @P3 LDG.E.U16 R87, desc[UR14][R14.64] ;  /* 0x0000000e0e573981 */ /* 0x0008a2000c1e1500 */
[----:B------:R-:W-:Y:S01]  /*33c0*/  IADD3 R12, P1, R250, R2, RZ ;  /* 0x00000002fa0c7210 */ /* 0x000fe20007f3e0ff */
[----:B------:R-:W-:Y:S01]  /*33d0*/  IMAD.X R11, R249, 0x1, R3, P2 ;  /* 0x00000001f90b7824 */ /* 0x000fe200010e0603 */
[----:B------:R-:W-:-:S03]  /*33e0*/  PRMT R130, RZ, 0x7610, R130 ;  /* 0x00007610ff827816 */ /* 0x000fc60000000082 */
[----:B------:R-:W-:Y:S01]  /*33f0*/  IMAD.X R13, R251, 0x1, R3, P1 ;  /* 0x00000001fb0d7824 */ /* 0x000fe200008e0603 */
[----:B------:R-:W2:Y:S01]  /*3400*/  @P3 LDG.E.U16 R134, desc[UR14][R10.64] ;  /* 0x0000000e0a863981 */ /* 0x000ea2000c1e1500 */
[----:B------:R-:W-:-:S03]  /*3410*/  PRMT R29, RZ, 0x7610, R29 ;  /* 0x00007610ff1d7816 */ /* 0x000fc6000000001d */
[----:B------:R3:W2:Y:S01]  /*3420*/  @P0 LDG.E.U16 R130, desc[UR14][R12.64] ;  /* 0x0000000e0c820981 */ /* 0x0006a2000c1e1500 */
[----:B------:R-:W-:Y:S02]  /*3430*/  PRMT R139, RZ, 0x7610, R139 ;  /* 0x00007610ff8b7816 */ /* 0x000fe4000000008b */
[----:B------:R-:W-:Y:S02]  /*3440*/  ISETP.GT.AND P3, PT, R0, 0x5, PT ;  /* 0x000000050000780c */ /* 0x000fe40003f64270 */
[----:B------:R-:W-:Y:S02]  /*3450*/  PRMT R9, RZ, 0x7610, R9 ;  /* 0x00007610ff097816 */ /* 0x000fe40000000009 */
[----:B------:R-:W-:Y:S02]  /*3460*/  PRMT R24, RZ, 0x7610, R24 ;  /* 0x00007610ff187816 */ /* 0x000fe40000000018 */
[----:B------:R-:W-:Y:S02]  /*3470*/  PRMT R132, RZ, 0x7610, R132 ;  /* 0x00007610ff847816 */ /* 0x000fe40000000084 */
[----:B------:R-:W-:-:S02]  /*3480*/  PRMT R25, RZ, 0x7610, R25 ;  /* 0x00007610ff197816 */ /* 0x000fc40000000019 */
[----:B----4-:R-:W-:-:S05]  /*3490*/  IADD3 R14, P1, R72, R2, RZ ;  /* 0x00000002480e7210 */ /* 0x010fca0007f3e0ff */
[----:B------:R-:W-:Y:S01]  /*34a0*/  IMAD.X R15, R73, 0x1, R3, P1 ;  /* 0x00000001490f7824 */ /* 0x000fe200008e0603 */
[----:B---3--:R-:W-:-:S04]  /*34b0*/  IADD3 R12, P1, R74, R2, RZ ;  /* 0x000000024a0c7210 */ /* 0x008fc80007f3e0ff */
[----:B------:R-:W3:Y:S01]  /*34c0*/  @P3 LDG.E.U16 R25, desc[UR14][R14.64] ;  /* 0x0000000e0e193981 */ /* 0x000ee2000c1e1500 */
[----:B--2---:R-:W-:-:S05]  /*34d0*/  IADD3 R10, P2, R70, R2, RZ ;  /* 0x00000002460a7210 */ /* 0x004fca0007f5e0ff */
[--C-:B------:R-:W-:Y:S02]  /*34e0*/  IMAD.X R11, R71, 0x1, R3.reuse, P2 ;  /* 0x00000001470b7824 */ /* 0x100fe400010e0603 */
[----:B------:R-:W-:-:S03]  /*34f0*/  IMAD.X R13, R75, 0x1, R3, P1 ;  /* 0x000000014b0d7824 */ /* 0x000fc600008e0603 */
[----:B------:R1:W2:Y:S01]  /*3500*/  @P0 LDG.E.U16 R29, desc[UR14][R10.64] ;  /* 0x0000000e0a1d0981 */ /* 0x0002a2000c1e1500 */
[C---:B------:R-:W-:Y:S02]  /*3510*/  ISETP.GT.AND P0, PT, R0.reuse, 0x6, PT ;  /* 0x000000060000780c */ /* 0x040fe40003f04270 */
[----:B------:R-:W-:Y:S01]  /*3520*/  ISETP.GT.AND P2, PT, R0, 0x8, PT ;  /* 0x000000080000780c */ /* 0x000fe20003f44270 */
[----:B------:R-:W4:Y:S01]  /*3530*/  @P3 LDG.E.U16 R24, desc[UR14][R12.64] ;  /* 0x0000000e0c183981 */ /* 0x000f22000c1e1500 */
[----:B-1----:R-:W-:-:S05]  /*3540*/  IADD3 R10, P1, R76, R2, RZ ;  /* 0x000000024c0a7210 */ /* 0x002fca0007f3e0ff */
[----:B------:R-:W-:-:S05]  /*3550*/  IMAD.X R11, R77, 0x1, R3, P1 ;  /* 0x000000014d0b7824 */ /* 0x000fca00008e0603 */
[----:B------:R1:W4:Y:S02]  /*3560*/  @P0 LDG.E.U16 R139, desc[UR14][R10.64] ;  /* 0x0000000e0a8b0981 */ /* 0x000324000c1e1500 */
[----:B-1----:R-:W-:-:S05]  /*3570*/  IADD3 R10, P1, R78, R2, RZ ;  /* 0x000000024e0a7210 */ /* 0x002fca0007f3e0ff */
[----:B------:R-:W-:-:S05]  /*3580*/  IMAD.X R11, R79, 0x1, R3, P1 ;  /* 0x000000014f0b7824 */ /* 0x000fca00008e0603 */
[----:B------:R1:W3:Y:S01]  /*3590*/  @P2 LDG.E.U16 R9, desc[UR14][R10.64] ;  /* 0x0000000e0a092981 */ /* 0x0002e2000c1e1500 */
[----:B------:R-:W-:Y:S02]  /*35a0*/  PRMT R12, RZ, 0x7610, R12 ;  /* 0x00007610ff0c7816 */ /* 0x000fe4000000000c */
[----:B-1----:R-:W-:-:S05]  /*35b0*/  IADD3 R10, P1, R80, R2, RZ ;  /* 0x00000002500a7210 */ /* 0x002fca0007f3e0ff */
[----:B------:R-:W-:-:S05]  /*35c0*/  IMAD.X R11, R81, 0x1, R3, P1 ;  /* 0x00000001510b7824 */ /* 0x000fca00008e0603 */
[----:B------:R1:W2:Y:S02]  /*35d0*/  @P2 LDG.E.U16 R12, desc[UR14][R10.64] ;  /* 0x0000000e0a0c2981 */ /* 0x0002a4000c1e1500 */
[----:B-1----:R-:W-:-:S05]  /*35e0*/  IADD3 R10, P1, R82, R2, RZ ;  /* 0x00000002520a7210 */ /* 0x002fca0007f3e0ff */
[----:B------:R-:W-:Y:S01]  /*35f0*/  IMAD.X R11, R83, 0x1, R3, P1 ;  /* 0x00000001530b7824 */ /* 0x000fe200008e0603 */
[----:B------:R-:W-:-:S04]  /*3600*/  ISETP.GT.AND P1, PT, R0, 0x9, PT ;  /* 0x000000090000780c */ /* 0x000fc80003f24270 */
[----:B------:R1:W4:Y:S01]  /*3610*/  @P0 LDG.E.U16 R132, desc[UR14][R10.64] ;  /* 0x0000000e0a840981 */ /* 0x000322000c1e1500 */
[----:B------:R-:W-:Y:S02]  /*3620*/  PRMT R13, RZ, 0x7610, R13 ;  /* 0x00007610ff0d7816 */ /* 0x000fe4000000000d */
[----:B-1----:R-:W-:-:S05]  /*3630*/  IADD3 R10, P0, R40, R2, RZ ;  /* 0x00000002280a7210 */ /* 0x002fca0007f1e0ff */
[----:B------:R-:W-:Y:S02]  /*3640*/  IMAD.X R11, R41, 0x1, R3, P0 ;  /* 0x00000001290b7824 */ /* 0x000fe400000e0603 */
[----:B------:R-:W3:Y:S04]  /*3650*/  LDL.64 R40, [R1+0x168] ;  /* 0x0001680001287983 */ /* 0x000ee80000100a00 */
[----:B------:R1:W4:Y:S02]  /*3660*/  @P1 LDG.E.U16 R13, desc[UR14][R10.64] ;  /* 0x0000000e0a0d1981 */ /* 0x000324000c1e1500 */
[----:B-1----:R-:W-:-:S05]  /*3670*/  IADD3 R10, P0, R38, R2, RZ ;  /* 0x00000002260a7210 */ /* 0x002fca0007f1e0ff */
[----:B------:R-:W-:Y:S02]  /*3680*/  IMAD.X R11, R39, 0x1, R3, P0 ;  /* 0x00000001270b7824 */ /* 0x000fe400000e0603 */
[----:B------:R-:W2:Y:S01]  /*3690*/  LDL.64 R38, [R1+0x170] ;  /* 0x0001700001267983 */ /* 0x000ea20000100a00 */
[----:B------:R-:W-:-:S06]  /*36a0*/  PRMT R14, RZ, 0x7610, R14 ;  /* 0x00007610ff0e7816 */ /* 0x000fcc000000000e */
[----:B------:R1:W4:Y:S02]  /*36b0*/  @P1 LDG.E.U16 R14, desc[UR14][R10.64] ;  /* 0x0000000e0a0e1981 */ /* 0x000324000c1e1500 */
[----:B-1----:R-:W-:-:S05]  /*36c0*/  IADD3 R10, P0, R36, R2, RZ ;  /* 0x00000002240a7210 */ /* 0x002fca0007f1e0ff */
[----:B------:R-:W-:Y:S02]  /*36d0*/  IMAD.X R11, R37, 0x1, R3, P0 ;  /* 0x00000001250b7824 */ /* 0x000fe400000e0603 */
[----:B------:R-:W4:Y:S01]  /*36e0*/  LDL.64 R36, [R1+0x178] ;  /* 0x0001780001247983 */ /* 0x000f220000100a00 */
[----:B------:R-:W-:Y:S02]  /*36f0*/  ISETP.GT.AND P1, PT, R0, 0x7, PT ;  /* 0x000000070000780c */ /* 0x000fe40003f24270 */
[----:B------:R-:W-:Y:S02]  /*3700*/  PRMT R136, RZ, 0x7610, R136 ;  /* 0x00007610ff887816 */ /* 0x000fe40000000088 */
[----:B------:R-:W-:-:S09]  /*3710*/  PRMT R137, RZ, 0x7610, R137 ;  /* 0x00007610ff897816 */ /* 0x000fd20000000089 */
[----:B------:R1:W4:Y:S02]  /*3720*/  @P1 LDG.E.U16 R136, desc[UR14][R10.64] ;  /* 0x0000000e0a881981 */ /* 0x000324000c1e1500 */
[----:B-1----:R-:W-:-:S05]  /*3730*/  IADD3 R10, P0, R46, R2, RZ ;  /* 0x000000022e0a7210 */ /* 0x002fca0007f1e0ff */
[----:B------:R-:W-:Y:S02]  /*3740*/  IMAD.X R11, R47, 0x1, R3, P0 ;  /* 0x000000012f0b7824 */ /* 0x000fe400000e0603 */
[----:B------:R-:W4:Y:S04]  /*3750*/  LDL.64 R46, [R1+0x188] ;  /* 0x00018800012e7983 */ /* 0x000f280000100a00 */
[----:B------:R1:W4:Y:S01]  /*3760*/  @P1 LDG.E.U16 R137, desc[UR14][R10.64] ;  /* 0x0000000e0a891981 */ /* 0x000322000c1e1500 */
[----:B------:R-:W-:Y:S02]  /*3770*/  ISETP.GT.AND P1, PT, R0, 0xa, PT ;  /* 0x0000000a0000780c */ /* 0x000fe40003f24270 */
[----:B------:R-:W-:Y:S02]  /*3780*/  PRMT R34, RZ, 0x7610, R34 ;  /* 0x00007610ff227816 */ /* 0x000fe40000000022 */
[----:B-1----:R-:W-:-:S05]  /*3790*/  IADD3 R10, P0, R44, R2, RZ ;  /* 0x000000022c0a7210 */ /* 0x002fca0007f1e0ff */
[----:B------:R-:W-:Y:S02]  /*37a0*/  IMAD.X R11, R45, 0x1, R3, P0 ;  /* 0x000000012d0b7824 */ /* 0x000fe400000e0603 */
[----:B------:R-:W4:Y:S04]  /*37b0*/  LDL.64 R44, [R1+0x190] ;  /* 0x00019000012c7983 */ /* 0x000f280000100a00 */
[----:B------:R1:W4:Y:S01]  /*37c0*/  @P1 LDG.E.U16 R34, desc[UR14][R10.64] ;  /* 0x0000000e0a221981 */ /* 0x000322000c1e1500 */
[----:B------:R-:W-:Y:S02]  /*37d0*/  PRMT R27, RZ, 0x7610, R27 ;  /* 0x00007610ff1b7816 */ /* 0x000fe4000000001b */
[----:B-1----:R-:W-:-:S05]  /*37e0*/  IADD3 R10, P0, R42, R2, RZ ;  /* 0x000000022a0a7210 */ /* 0x002fca0007f1e0ff */
[----:B------:R-:W-:Y:S02]  /*37f0*/  IMAD.X R11, R43, 0x1, R3, P0 ;  /* 0x000000012b0b7824 */ /* 0x000fe400000e0603 */
[----:B------:R-:W4:Y:S04]  /*3800*/  LDL.64 R42, [R1+0x198] ;  /* 0x00019800012a7983 */ /* 0x000f280000100a00 */
[----:B------:R3:W4:Y:S01]  /*3810*/  @P1 LDG.E.U16 R27, desc[UR14][R10.64] ;  /* 0x0000000e0a1b1981 */ /* 0x000722000c1e1500 */
[----:B------:R-:W-:Y:S02]  /*3820*/  ISETP.GT.AND P1, PT, R0, 0xb, PT ;  /* 0x0000000b0000780c */ /* 0x000fe40003f24270 */
[----:B------:R-:W-:Y:S02]  /*3830*/  PRMT R32, RZ, 0x7610, R32 ;  /* 0x00007610ff207816 */ /* 0x000fe40000000020 */
[----:B------:R-:W-:-:S02]  /*3840*/  PRMT R30, RZ, 0x7610, R30 ;  /* 0x00007610ff1e7816 */ /* 0x000fc4000000001e */
[----:B---3--:R-:W-:-:S05]  /*3850*/  IADD3 R10, P0, R40, R2, RZ ;  /* 0x00000002280a7210 */ /* 0x008fca0007f1e0ff */
[----:B------:R-:W-:Y:S02]  /*3860*/  IMAD.X R11, R41, 0x1, R3, P0 ;  /* 0x00000001290b7824 */ /* 0x000fe400000e0603 */
[----:B------:R-:W3:Y:S04]  /*3870*/  LDL.64 R40, [R1+0x1a0] ;  /* 0x0001a00001287983 */ /* 0x000ee80000100a00 */
[----:B------:R2:W3:Y:S02]  /*3880*/  @P1 LDG.E.U16 R32, desc[UR14][R10.64] ;  /* 0x0000000e0a201981 */ /* 0x0004e4000c1e1500 */
[----:B--2---:R-:W-:-:S05]  /*3890*/  IADD3 R10, P0, R38, R2, RZ ;  /* 0x00000002260a7210 */ /* 0x004fca0007f1e0ff */
[----:B------:R-:W-:Y:S02]  /*38a0*/  IMAD.X R11, R39, 0x1, R3, P0 ;  /* 0x00000001270b7824 */ /* 0x000fe400000e0603 */
[----:B------:R-:W2:Y:S04]  /*38b0*/  LDL.64 R38, [R1+0x1a8] ;  /* 0x0001a80001267983 */ /* 0x000ea80000100a00 */
[----:B------:R4:W2:Y:S02]  /*38c0*/  @P1 LDG.E.U16 R30, desc[UR14][R10.64] ;  /* 0x0000000e0a1e1981 */ /* 0x0008a4000c1e1500 */
[----:B----4-:R-:W-:-:S05]  /*38d0*/  IADD3 R10, P0, R36, R2, RZ ;  /* 0x00000002240a7210 */ /* 0x010fca0007f1e0ff */
[----:B------:R-:W-:Y:S02]  /*38e0*/  IMAD.X R11, R37, 0x1, R3, P0 ;  /* 0x00000001250b7824 */ /* 0x000fe400000e0603 */
[----:B------:R-:W4:Y:S01]  /*38f0*/  LDL.64 R36, [R1+0x1b0] ;  /* 0x0001b00001247983 */ /* 0x000f220000100a00 */
[----:B------:R-:W-:Y:S02]  /*3900*/  ISETP.GT.AND P1, PT, R0, 0xc, PT ;  /* 0x0000000c0000780c */ /* 0x000fe40003f24270 */
[----:B------:R-:W-:Y:S02]  /*3910*/  PRMT R28, RZ, 0x7610, R28 ;  /* 0x00007610ff1c7816 */ /* 0x000fe4000000001c */
[----:B------:R-:W-:-:S09]  /*3920*/  PRMT R26, RZ, 0x7610, R26 ;  /* 0x00007610ff1a7816 */ /* 0x000fd2000000001a */
[----:B------:R1:W4:Y:S02]  /*3930*/  @P1 LDG.E.U16 R28, desc[UR14][R10.64] ;  /* 0x0000000e0a1c1981 */ /* 0x000324000c1e1500 */
[----:B-1----:R-:W-:-:S05]  /*3940*/  IADD3 R10, P0, R48, R2, RZ ;  /* 0x00000002300a7210 */ /* 0x002fca0007f1e0ff */
[----:B------:R-:W-:-:S05]  /*3950*/  IMAD.X R11, R49, 0x1, R3, P0 ;  /* 0x00000001310b7824 */ /* 0x000fca00000e0603 */
[----:B------:R1:W4:Y:S01]  /*3960*/  @P1 LDG.E.U16 R26, desc[UR14][R10.64] ;  /* 0x0000000e0a1a1981 */ /* 0x000322000c1e1500 */
[----:B------:R-:W-:Y:S02]  /*3970*/  ISETP.GT.AND P1, PT, R0, 0xd, PT ;  /* 0x0000000d0000780c */ /* 0x000fe40003f24270 */
[----:B------:R-:W-:Y:S02]  /*3980*/  PRMT R129, RZ, 0x7610, R129 ;  /* 0x00007610ff817816 */ /* 0x000fe40000000081 */
[----:B-1----:R-:W-:-:S05]  /*3990*/  IADD3 R10, P0, R46, R2, RZ ;  /* 0x000000022e0a7210 */ /* 0x002fca0007f1e0ff */
[----:B------:R-:W-:-:S05]  /*39a0*/  IMAD.X R11, R47, 0x1, R3, P0 ;  /* 0x000000012f0b7824 */ /* 0x000fca00000e0603 */
[----:B------:R1:W4:Y:S01]  /*39b0*/  @P1 LDG.E.U16 R129, desc[UR14][R10.64] ;  /* 0x0000000e0a811981 */ /* 0x000322000c1e1500 */
[----:B------:R-:W-:Y:S02]  /*39c0*/  PRMT R131, RZ, 0x7610, R131 ;  /* 0x00007610ff837816 */ /* 0x000fe40000000083 */
[----:B-1----:R-:W-:-:S05]  /*39d0*/  IADD3 R10, P0, R44, R2, RZ ;  /* 0x000000022c0a7210 */ /* 0x002fca0007f1e0ff */
[----:B------:R-:W-:Y:S01]  /*39e0*/  IMAD.X R11, R45, 0x1, R3, P0 ;  /* 0x000000012d0b7824 */ /* 0x000fe200000e0603 */
[----:B------:R-:W1:Y:S04]  /*39f0*/  S2R R15, SR_TID.X ;  /* 0x00000000000f7919 */ /* 0x000e680000002100 */
[----:B------:R0:W4:Y:S01]  /*3a00*/  @P1 LDG.E.U16 R131, desc[UR14][R10.64] ;  /* 0x0000000e0a831981 */ /* 0x000122000c1e1500 */
[----:B------:R-:W-:Y:S02]  /*3a10*/  ISETP.GT.AND P1, PT, R0, 0xe, PT ;  /* 0x0000000e0000780c */ /* 0x000fe40003f24270 */
[----:B------:R-:W-:Y:S02]  /*3a20*/  PRMT R133, RZ, 0x7610, R133 ;  /* 0x00007610ff857816 */ /* 0x000fe40000000085 */
[----:B0-----:R-:W-:-:S02]  /*3a30*/  IADD3 R10, P0, R42, R2, RZ ;  /* 0x000000022a0a7210 */ /* 0x001fc40007f1e0ff */
[----:B------:R-:W-:Y:S01]  /*3a40*/  PRMT R135, RZ, 0x7610, R135 ;  /* 0x00007610ff877816 */ /* 0x000fe20000000087 */
[----:B------:R-:W4:Y:S02]  /*3a50*/  LDL.LU R42, [R1+0x1b8] ;  /* 0x0001b800012a7983 */ /* 0x000f240000300800 */
[----:B------:R-:W-:-:S05]  /*3a60*/  IMAD.X R11, R43, 0x1, R3, P0 ;  /* 0x000000012b0b7824 */ /* 0x000fca00000e0603 */
[----:B------:R3:W4:Y:S01]  /*3a70*/  @P1 LDG.E.U16 R133, desc[UR14][R10.64] ;  /* 0x0000000e0a851981 */ /* 0x000722000c1e1500 */
[----:B-1----:R-:W-:-:S04]  /*3a80*/  LOP3.LUT R15, R15, 0xf, RZ, 0xc0, !PT ;  /* 0x0000000f0f0f7812 */ /* 0x002fc800078ec0ff */
[C---:B------:R-:W-:Y:S01]  /*3a90*/  ISETP.GE.AND P2, PT, R15.reuse, R0, PT ;  /* 0x000000000f00720c */ /* 0x040fe20003f46270 */
[----:B------:R-:W-:Y:S01]  /*3aa0*/  IMAD R31, R15, R31, RZ ;  /* 0x0000001f0f1f7224 */ /* 0x000fe200078e02ff */
[----:B------:R-:W-:Y:S02]  /*3ab0*/  PRMT R138, RZ, 0x7610, R138 ;  /* 0x00007610ff8a7816 */ /* 0x000fe4000000008a */
[----:B---3--:R-:W-:-:S05]  /*3ac0*/  IADD3 R10, P0, R40, R2, RZ ;  /* 0x00000002280a7210 */ /* 0x008fca0007f1e0ff */
[----:B------:R-:W-:Y:S02]  /*3ad0*/  IMAD.X R11, R41, 0x1, R3, P0 ;  /* 0x00000001290b7824 */ /* 0x000fe400000e0603 */
[----:B------:R-:W3:Y:S04]  /*3ae0*/  LDL.LU R41, [R1+0x1bc] ;  /* 0x0001bc0001297983 */ /* 0x000ee80000300800 */
[----:B------:R2:W3:Y:S04]  /*3af0*/  @P1 LDG.E.U16 R135, desc[UR14][R10.64] ;  /* 0x0000000e0a871981 */ /* 0x0004e8000c1e1500 */
[----:B------:R-:W3:Y:S01]  /*3b00*/  LDL.LU R40, [R1+0x1c0] ;  /* 0x0001c00001287983 */ /* 0x000ee20000300800 */
[----:B--2---:R-:W-:-:S02]  /*3b10*/  IADD3 R10, P0, R38, R2, RZ ;  /* 0x00000002260a7210 */ /* 0x004fc40007f1e0ff */
[----:B------:R-:W-:-:S03]  /*3b20*/  ISETP.GT.AND P1, PT, R0, 0xf, PT ;  /* 0x0000000f0000780c */ /* 0x000fc60003f24270 */
[----:B------:R-:W-:Y:S02]  /*3b30*/  IMAD.X R11, R39, 0x1, R3, P0 ;  /* 0x00000001270b7824 */ /* 0x000fe400000e0603 */
[----:B------:R-:W2:Y:S04]  /*3b40*/  LDL.LU R39, [R1+0x1c8] ;  /* 0x0001c80001277983 */ /* 0x000ea80000300800 */
[----:B------:R-:W2:Y:S04]  /*3b50*/  LDL.LU R38, [R1+0x1cc] ;  /* 0x0001cc0001267983 */ /* 0x000ea80000300800 */
[----:B------:R-:W2:Y:S04]  /*3b60*/  LDL.LU R33, [R1+0x1d0] ;  /* 0x0001d00001217983 */ /* 0x000ea80000300800 */
[----:B------:R-:W2:Y:S04]  /*3b70*/  LDL.LU R15, [R1+0x1d4] ;  /* 0x0001d400010f7983 */ /* 0x000ea80000300800 */
[----:B------:R4:W2:Y:S02]  /*3b80*/  @P1 LDG.E.U16 R138, desc[UR14][R10.64] ;  /* 0x0000000e0a8a1981 */ /* 0x0008a4000c1e1500 */
[----:B----4-:R-:W-:-:S02]  /*3b90*/  IADD3 R10, P0, R36, R2, RZ ;  /* 0x00000002240a7210 */ /* 0x010fc40007f1e0ff */
[----:B------:R-:W4:Y:S04]  /*3ba0*/  LDL.LU R36, [R1+0x1d8] ;  /* 0x0001d80001247983 */ /* 0x000f280000300800 */
[----:B------:R-:W4:Y:S01]  /*3bb0*/  LDL.LU R35, [R1+0x1dc] ;  /* 0x0001dc0001237983 */ /* 0x000f220000300800 */
[----:B------:R-:W-:Y:S01]  /*3bc0*/  PRMT R140, RZ, 0x7610, R140 ;  /* 0x00007610ff8c7816 */ /* 0x000fe2000000008c */
[----:B------:R-:W-:-:S05]  /*3bd0*/  IMAD.X R11, R37, 0x1, R3, P0 ;  /* 0x00000001250b7824 */ /* 0x000fca00000e0603 */
[----:B------:R0:W4:Y:S01]  /*3be0*/  @P1 LDG.E.U16 R140, desc[UR14][R10.64] ;  /* 0x0000000e0a8c1981 */ /* 0x000122000c1e1500 */
[----:B------:R-:W-:Y:S01]  /*3bf0*/  BAR.SYNC.DEFER_BLOCKING 0x0 ;  /* 0x0000000000007b1d */ /* 0x000fe20000010000 */
[----:B------:R-:W-:Y:S02]  /*3c00*/  LOP3.LUT R233, R233, R232, RZ, 0x3c, !PT ;  /* 0x000000e8e9e97212 */ /* 0x000fe400078e3cff */
[----:B------:R-:W-:Y:S02]  /*3c10*/  LOP3.LUT R231, R231, R230, RZ, 0x3c, !PT ;  /* 0x000000e6e7e77212 */ /* 0x000fe400078e3cff */
[----:B------:R-:W-:Y:S02]  /*3c20*/  LOP3.LUT R232, R233, R232, RZ, 0x3c, !PT ;  /* 0x000000e8e9e87212 */ /* 0x000fe400078e3cff */
[----:B------:R-:W-:Y:S02]  /*3c30*/  LOP3.LUT R230, R231, R230, RZ, 0x3c, !PT ;  /* 0x000000e6e7e67212 */ /* 0x000fe400078e3cff */
[----:B------:R-:W-:-:S02]  /*3c40*/  LOP3.LUT R233, R233, R232, RZ, 0x3c, !PT ;  /* 0x000000e8e9e97212 */ /* 0x000fc400078e3cff */
[----:B------:R-:W-:Y:S02]  /*3c50*/  PRMT R141, RZ, 0x7610, R141 ;  /* 0x00007610ff8d7816 */ /* 0x000fe4000000008d */
[----:B------:R-:W-:Y:S01]  /*3c60*/  LOP3.LUT R229, R229, R228, RZ, 0x3c, !PT ;  /* 0x000000e4e5e57212 */ /* 0x000fe200078e3cff */
[----:B0-----:R-:W-:Y:S01]  /*3c70*/  IMAD.WIDE R10, R31, 0x2, R232 ;  /* 0x000000021f0a7825 */ /* 0x001fe200078e02e8 */
[----:B------:R-:W-:Y:S02]  /*3c80*/  LOP3.LUT R231, R231, R230, RZ, 0x3c, !PT ;  /* 0x000000e6e7e77212 */ /* 0x000fe400078e3cff */
[----:B------:R-:W-:Y:S02]  /*3c90*/  LOP3.LUT R228, R229, R228, RZ, 0x3c, !PT ;  /* 0x000000e4e5e47212 */ /* 0x000fe400078e3cff */
[----:B------:R-:W-:Y:S02]  /*3ca0*/  PRMT R142, RZ, 0x7610, R142 ;  /* 0x00007610ff8e7816 */ /* 0x000fe4000000008e */
[----:B------:R-:W-:Y:S01]  /*3cb0*/  LOP3.LUT R227, R227, R226, RZ, 0x3c, !PT ;  /* 0x000000e2e3e37212 */ /* 0x000fe200078e3cff */
[----:B------:R0:W4:Y:S01]  /*3cc0*/  @!P2 LDG.E.U16 R141, desc[UR14][R10.64] ;  /* 0x0000000e0a8da981 */ /* 0x000122000c1e1500 */
[----:B------:R-:W-:-:S02]  /*3cd0*/  LOP3.LUT R229, R229, R228, RZ, 0x3c, !PT ;  /* 0x000000e4e5e57212 */ /* 0x000fc400078e3cff */
[----:B------:R-:W-:Y:S02]  /*3ce0*/  LOP3.LUT R226, R227, R226, RZ, 0x3c, !PT ;  /* 0x000000e2e3e27212 */ /* 0x000fe400078e3cff */
[----:B------:R-:W-:Y:S01]  /*3cf0*/  PRMT R143, RZ, 0x7610, R143 ;  /* 0x00007610ff8f7816 */ /* 0x000fe2000000008f */
[----:B0-----:R-:W-:Y:S01]  /*3d00*/  IMAD.WIDE R10, R31, 0x2, R230 ;  /* 0x000000021f0a7825 */ /* 0x001fe200078e02e6 */
[----:B------:R-:W-:Y:S02]  /*3d10*/  LOP3.LUT R225, R225, R224, RZ, 0x3c, !PT ;  /* 0x000000e0e1e17212 */ /* 0x000fe400078e3cff */
[----:B------:R-:W-:Y:S02]  /*3d20*/  LOP3.LUT R227, R227, R226, RZ, 0x3c, !PT ;  /* 0x000000e2e3e37212 */ /* 0x000fe400078e3cff */
[----:B------:R0:W4:Y:S01]  /*3d30*/  @!P2 LDG.E.U16 R142, desc[UR14][R10.64] ;  /* 0x0000000e0a8ea981 */ /* 0x000122000c1e1500 */
[----:B------:R-:W-:Y:S02]  /*3d40*/  LOP3.LUT R224, R225, R224, RZ, 0x3c, !PT ;  /* 0x000000e0e1e07212 */ /* 0x000fe400078e3cff */
[----:B------:R-:W-:-:S02]  /*3d50*/  PRMT R144, RZ, 0x7610, R144 ;  /* 0x00007610ff907816 */ /* 0x000fc40000000090 */
[----:B------:R-:W-:Y:S01]  /*3d60*/  LOP3.LUT R223, R223, R222, RZ, 0x3c, !PT ;  /* 0x000000dedfdf7212 */ /* 0x000fe200078e3cff */
[----:B0-----:R-:W-:Y:S01]  /*3d70*/  IMAD.WIDE R10, R31, 0x2, R228 ;  /* 0x000000021f0a7825 */ /* 0x001fe200078e02e4 */
[----:B------:R-:W-:-:S04]  /*3d80*/  LOP3.LUT R225, R225, R224, RZ, 0x3c, !PT ;  /* 0x000000e0e1e17212 */ /* 0x000fc800078e3cff */
[----:B------:R0:W4:Y:S01]  /*3d90*/  @!P2 LDG.E.U16 R143, desc[UR14][R10.64] ;  /* 0x0000000e0a8fa981 */ /* 0x000122000c1e1500 */
[----:B------:R-:W-:Y:S02]  /*3da0*/  LOP3.LUT R222, R223, R222, RZ, 0x3c, !PT ;  /* 0x000000dedfde7212 */ /* 0x000fe400078e3cff */
[----:B------:R-:W-:Y:S02]  /*3db0*/  PRMT R145, RZ, 0x7610, R145 ;  /* 0x00007610ff917816 */ /* 0x000fe40000000091 */
        /* <DEDUP_REMOVED lines=29> */
[----:B------:R-:W-:Y:S01]  /*3f90*/  PRMT R150, RZ, 0x7610, R150 ;  /* 0x00007610ff967816 */ /* 0x000fe20000000096 */
[----:B0-----:R-:W-:Y:S01]  /*3fa0*/  IMAD.WIDE R10, R31, 0x2, R216 ;  /* 0x000000021f0a7825 */ /* 0x001fe200078e02d8 */
[----:B------:R-:W-:-:S04]  /*3fb0*/  LOP3.LUT R21, R21, R20, RZ, 0x3c, !PT ;  /* 0x0000001415157212 */ /* 0x000fc800078e3cff */
[----:B------:R0:W4:Y:S01]  /*3fc0*/  @!P2 LDG.E.U16 R149, desc[UR14][R10.64] ;  /* 0x0000000e0a95a981 */ /* 0x000122000c1e1500 */
[----:B------:R-:W-:Y:S02]  /*3fd0*/  LOP3.LUT R37, R5, 0x10, RZ, 0x3c, !PT ;  /* 0x0000001005257812 */ /* 0x000fe400078e3cff */
[----:B------:R-:W-:Y:S01]  /*3fe0*/  PRMT R151, RZ, 0x7610, R151 ;  /* 0x00007610ff977816 */ /* 0x000fe20000000097 */
[----:B------:R-:W-:Y:S01]  /*3ff0*/  STS.U16 [R5+UR12], R16 ;  /* 0x0000001005007988 */ /* 0x000fe2000800040c */
[----:B0-----:R-:W-:-:S03]  /*4000*/  IMAD.WIDE R10, R31, 0x2, R22 ;  /* 0x000000021f0a7825 */ /* 0x001fc600078e0216 */
[----:B------:R-:W-:Y:S04]  /*4010*/  STS.U16 [R5+UR12+0x1000], R17 ;  /* 0x0010001105007988 */ /* 0x000fe8000800040c */
[----:B------:R0:W4:Y:S04]  /*4020*/  @!P2 LDG.E.U16 R150, desc[UR14][R10.64] ;  /* 0x0000000e0a96a981 */ /* 0x000128000c1e1500 */
[----:B------:R-:W-:Y:S04]  /*4030*/  STS.U16 [R5+UR12+0x400], R9 ;  /* 0x0004000905007988 */ /* 0x000fe8000800040c */
[----:B------:R-:W-:Y:S01]  /*4040*/  STS.U16 [R5+UR12+0x1400], R12 ;  /* 0x0014000c05007988 */ /* 0x000fe2000800040c */
[----:B0-----:R-:W-:-:S03]  /*4050*/  IMAD.WIDE R10, R31, 0x2, R20 ;  /* 0x000000021f0a7825 */ /* 0x001fc600078e0214 */
[----:B------:R0:W-:Y:S01]  /*4060*/  STS.U16 [R37+UR12+0x80], R18 ;  /* 0x0000801225007988 */ /* 0x0001e2000800040c */
[----:B------:R-:W-:-:S03]  /*4070*/  PRMT R8, RZ, 0x7610, R8 ;  /* 0x00007610ff087816 */ /* 0x000fc60000000008 */
[----:B------:R1:W4:Y:S01]  /*4080*/  @!P2 LDG.E.U16 R151, desc[UR14][R10.64] ;  /* 0x0000000e0a97a981 */ /* 0x000322000c1e1500 */
[----:B0-----:R-:W-:-:S04]  /*4090*/  IMAD.MOV.U32 R18, RZ, RZ, R42 ;  /* 0x000000ffff127224 */ /* 0x001fc800078e002a */
[----:B-1----:R-:W-:Y:S01]  /*40a0*/  IMAD.WIDE R10, R31, 0x2, R18 ;  /* 0x000000021f0a7825 */ /* 0x002fe200078e0212 */
[----:B------:R-:W-:Y:S01]  /*40b0*/  PRMT R7, RZ, 0x7610, R7 ;  /* 0x00007610ff077816 */ /* 0x000fe20000000007 */
[----:B------:R0:W-:Y:S04]  /*40c0*/  STS.U16 [R37+UR12+0x1080], R252 ;  /* 0x001080fc25007988 */ /* 0x0001e8000800040c */
[----:B------:R1:W4:Y:S04]  /*40d0*/  @!P2 LDG.E.U16 R8, desc[UR14][R10.64] ;  /* 0x0000000e0a08a981 */ /* 0x000328000c1e1500 */
[----:B------:R2:W-:Y:S01]  /*40e0*/  STS.U16 [R37+UR12+0x480], R13 ;  /* 0x0004800d25007988 */ /* 0x0005e2000800040c */
[----:B------:R-:W-:-:S03]  /*40f0*/  PRMT R6, RZ, 0x7610, R6 ;  /* 0x00007610ff067816 */ /* 0x000fc60000000006 */
[----:B------:R2:W-:Y:S01]  /*4100*/  STS.U16 [R37+UR12+0x1480], R14 ;  /* 0x0014800e25007988 */ /* 0x0005e2000800040c */
[----:B0-----:R-:W-:Y:S02]  /*4110*/  PRMT R252, RZ, 0x7610, R252 ;  /* 0x00007610fffc7816 */ /* 0x001fe400000000fc */
[----:B------:R-:W-:Y:S01]  /*4120*/  PRMT R9, RZ, 0x7610, R9 ;  /* 0x00007610ff097816 */ /* 0x000fe20000000009 */
[----:B---3--:R-:W-:Y:S02]  /*4130*/  IMAD.MOV.U32 R17, RZ, RZ, R41 ;  /* 0x000000ffff117224 */ /* 0x008fe400078e0029 */
[----:B------:R-:W-:-:S04]  /*4140*/  IMAD.MOV.U32 R16, RZ, RZ, R40 ;  /* 0x000000ffff107224 */ /* 0x000fc800078e0028 */
[----:B-1----:R-:W-:-:S05]  /*4150*/  IMAD.WIDE R10, R31, 0x2, R16 ;  /* 0x000000021f0a7825 */ /* 0x002fca00078e0210 */
[----:B------:R0:W3:Y:S01]  /*4160*/  @!P2 LDG.E.U16 R7, desc[UR14][R10.64] ;  /* 0x0000000e0a07a981 */ /* 0x0000e2000c1e1500 */
[----:B--2---:R-:W-:Y:S02]  /*4170*/  IMAD.MOV.U32 R13, RZ, RZ, R39 ;  /* 0x000000ffff0d7224 */ /* 0x004fe400078e0027 */
[----:B------:R-:W-:-:S04]  /*4180*/  IMAD.MOV.U32 R12, RZ, RZ, R38 ;  /* 0x000000ffff0c7224 */ /* 0x000fc800078e0026 */
[----:B0-----:R-:W-:-:S04]  /*4190*/  IMAD.WIDE R10, R31, 0x2, R12 ;  /* 0x000000021f0a7825 */ /* 0x001fc800078e020c */
[----:B------:R-:W-:Y:S01]  /*41a0*/  IMAD.MOV.U32 R14, RZ, RZ, R15 ;  /* 0x000000ffff0e7224 */ /* 0x000fe200078e000f */
[----:B------:R0:W2:Y:S01]  /*41b0*/  @!P2 LDG.E.U16 R6, desc[UR14][R10.64] ;  /* 0x0000000e0a06a981 */ /* 0x0000a2000c1e1500 */
[----:B------:R-:W-:Y:S02]  /*41c0*/  IMAD.MOV.U32 R15, RZ, RZ, R33 ;  /* 0x000000ffff0f7224 */ /* 0x000fe400078e0021 */
[----:B0-----:R-:W-:-:S05]  /*41d0*/  IMAD.WIDE R10, R31, 0x2, R14 ;  /* 0x000000021f0a7825 */ /* 0x001fca00078e020e */
[----:B------:R4:W2:Y:S01]  /*41e0*/  @!P2 LDG.E.U16 R252, desc[UR14][R10.64] ;  /* 0x0000000e0afca981 */ /* 0x0008a2000c1e1500 */
[----:B------:R-:W-:Y:S01]  /*41f0*/  LOP3.LUT R33, R5, 0x20, RZ, 0x3c, !PT ;  /* 0x0000002005217812 */ /* 0x000fe200078e3cff */
[----:B----4-:R-:W-:Y:S02]  /*4200*/  IMAD.MOV.U32 R10, RZ, RZ, R35 ;  /* 0x000000ffff0a7224 */ /* 0x010fe400078e0023 */
[----:B------:R-:W-:Y:S02]  /*4210*/  IMAD.MOV.U32 R11, RZ, RZ, R36 ;  /* 0x000000ffff0b7224 */ /* 0x000fe400078e0024 */
[----:B------:R-:W-:Y:S01]  /*4220*/  IMAD.WIDE R36, R31, 0x2, R10 ;  /* 0x000000021f247825 */ /* 0x000fe200078e020a */
[----:B------:R-:W-:Y:S01]  /*4230*/  STS.U16 [R33+UR12+0x100], R85 ;  /* 0x0001005521007988 */ /* 0x000fe2000800040c */
[----:B------:R-:W-:-:S03]  /*4240*/  LOP3.LUT R31, R5, 0x30, RZ, 0x3c, !PT ;  /* 0x00000030051f7812 */ /* 0x000fc600078e3cff */
[----:B------:R-:W4:Y:S04]  /*4250*/  @!P2 LDG.E.U16 R9, desc[UR14][R36.64] ;  /* 0x0000000e2409a981 */ /* 0x000f28000c1e1500 */
[----:B------:R-:W-:Y:S04]  /*4260*/  STS.U16 [R33+UR12+0x1100], R86 ;  /* 0x0011005621007988 */ /* 0x000fe8000800040c */
[----:B------:R-:W-:Y:S04]  /*4270*/  STS.U16 [R33+UR12+0x500], R34 ;  /* 0x0005002221007988 */ /* 0x000fe8000800040c */
[----:B------:R0:W-:Y:S04]  /*4280*/  STS.U16 [R33+UR12+0x1500], R27 ;  /* 0x0015001b21007988 */ /* 0x0001e8000800040c */
[----:B------:R-:W-:Y:S04]  /*4290*/  STS.U16 [R31+UR12+0x180], R87 ;  /* 0x000180571f007988 */ /* 0x000fe8000800040c */
[----:B------:R-:W-:Y:S01]  /*42a0*/  STS.U16 [R31+UR12+0x1180], R134 ;  /* 0x001180861f007988 */ /* 0x000fe2000800040c */
[----:B0-----:R-:W-:-:S03]  /*42b0*/  LOP3.LUT R27, R5, 0x40, RZ, 0x3c, !PT ;  /* 0x00000040051b7812 */ /* 0x001fc600078e3cff */
[----:B------:R-:W-:Y:S04]  /*42c0*/  STS.U16 [R31+UR12+0x580], R32 ;  /* 0x000580201f007988 */ /* 0x000fe8000800040c */
[----:B------:R-:W-:Y:S04]  /*42d0*/  STS.U16 [R31+UR12+0x1580], R30 ;  /* 0x0015801e1f007988 */ /* 0x000fe8000800040c */
[----:B------:R0:W-:Y:S04]  /*42e0*/  STS.U16 [R27+UR12+0x200], R130 ;  /* 0x000200821b007988 */ /* 0x0001e8000800040c */
[----:B------:R-:W-:Y:S01]  /*42f0*/  STS.U16 [R27+UR12+0x1200], R29 ;  /* 0x0012001d1b007988 */ /* 0x000fe2000800040c */
[----:B0-----:R-:W-:-:S03]  /*4300*/  LOP3.LUT R130, R5, 0x50, RZ, 0x3c, !PT ;  /* 0x0000005005827812 */ /* 0x001fc600078e3cff */
[----:B------:R-:W-:Y:S04]  /*4310*/  STS.U16 [R27+UR12+0x600], R28 ;  /* 0x0006001c1b007988 */ /* 0x000fe8000800040c */
[----:B------:R-:W-:Y:S04]  /*4320*/  STS.U16 [R27+UR12+0x1600], R26 ;  /* 0x0016001a1b007988 */ /* 0x000fe8000800040c */
[----:B------:R-:W-:Y:S04]  /*4330*/  STS.U16 [R130+UR12+0x280], R25 ;  /* 0x0002801982007988 */ /* 0x000fe8000800040c */
[----:B------:R0:W-:Y:S04]  /*4340*/  STS.U16 [R130+UR12+0x1280], R24 ;  /* 0x0012801882007988 */ /* 0x0001e8000800040c */
[----:B0-----:R-:W4:Y:S04]  /*4350*/  LDL.LU.64 R24, [R1] ;  /* 0x0000000001187983 */ /* 0x001f280000300a00 */
[----:B------:R-:W4:Y:S04]  /*4360*/  LDL.LU.64 R26, [R1+0x8] ;  /* 0x00000800011a7983 */ /* 0x000f280000300a00 */
        /* <DEDUP_REMOVED lines=29> */
[----:B------:R-:W4:Y:S01]  /*4540*/  LDL.LU.64 R86, [R1+0xf8] ;  /* 0x0000f80001567983 */ /* 0x000f220000300a00 */
[----:B------:R-:W-:-:S03]  /*4550*/  LOP3.LUT R134, R5, 0x60, RZ, 0x3c, !PT ;  /* 0x0000006005867812 */ /* 0x000fc600078e3cff */
[----:B------:R0:W-:Y:S04]  /*4560*/  STS.U16 [R130+UR12+0x680], R129 ;  /* 0x0006808182007988 */ /* 0x0001e8000800040c */
[----:B------:R-:W-:Y:S04]  /*4570*/  STS.U16 [R130+UR12+0x1680], R131 ;  /* 0x0016808382007988 */ /* 0x000fe8000800040c */
[----:B------:R1:W-:Y:S04]  /*4580*/  STS.U16 [R134+UR12+0x300], R139 ;  /* 0x0003008b86007988 */ /* 0x0003e8000800040c */
[----:B------:R-:W-:Y:S01]  /*4590*/  STS.U16 [R134+UR12+0x1300], R132 ;  /* 0x0013008486007988 */ /* 0x000fe2000800040c */
[----:B------:R-:W-:Y:S01]  /*45a0*/  UMOV UR4, UR13 ;  /* 0x0000000d00047c82 */ /* 0x000fe20008000000 */
[----:B------:R-:W-:-:S02]  /*45b0*/  UMOV UR5, 0x40000040 ;  /* 0x4000004000057882 */ /* 0x000fc40000000000 */
[----:B0-----:R-:W4:Y:S01]  /*45c0*/  LDL.LU R129, [R1+0x350] ;  /* 0x0003500001817983 */ /* 0x001f220000300800 */
[----:B-1----:R-:W-:-:S03]  /*45d0*/  LOP3.LUT R139, R5, 0x70, RZ, 0x3c, !PT ;  /* 0x00000070058b7812 */ /* 0x002fc600078e3cff */
[----:B------:R-:W-:Y:S04]  /*45e0*/  STS.U16 [R134+UR12+0x700], R133 ;  /* 0x0007008586007988 */ /* 0x000fe8000800040c */
        /* <DEDUP_REMOVED lines=17> */
[----:B---3--:R-:W-:Y:S04]  /*4700*/  STS.U16 [R4+UR12+0x2c00], R7 ;  /* 0x002c000704007988 */ /* 0x008fe8000800040c */
[----:B--2---:R0:W-:Y:S04]  /*4710*/  STS.U16 [R4+UR12+0x2d00], R6 ;  /* 0x002d000604007988 */ /* 0x0041e8000800040c */
[----:B------:R-:W-:Y:S04]  /*4720*/  STS.U16 [R4+UR12+0x2e00], R252 ;  /* 0x002e00fc04007988 */ /* 0x000fe8000800040c */
[----:B------:R-:W2:Y:S01]  /*4730*/  LDL.LU R130, [R1+0x344] ;  /* 0x0003440001827983 */ /* 0x000ea20000300800 */
[----:B0-----:R-:W0:Y:S03]  /*4740*/  LDC R6, c[0x0][0x23c] ;  /* 0x00008f00ff067b82 */ /* 0x001e260000000800 */
[----:B----4-:R-:W-:Y:S01]  /*4750*/  STS.U16 [R4+UR12+0x2f00], R9 ;  /* 0x002f000904007988 */ /* 0x010fe2000800040c */
[----:B------:R1:W-:Y:S06]  /*4760*/  MEMBAR.ALL.CTA ;  /* 0x0000000000007992 */ /* 0x0003ec0000008000 */
[----:B-1----:R-:W1:Y:S04]  /*4770*/  FENCE.VIEW.ASYNC.S ;  /* 0x00000000000073c6 */ /* 0x002e680000000000 */
[----:B------:R-:W2:Y:S04]  /*4780*/  LDL.LU R131, [R1+0x340] ;  /* 0x0003400001837983 */ /* 0x000ea80000300800 */
[----:B------:R-:W2:Y:S04]  /*4790*/  LDL.LU R132, [R1+0x33c] ;  /* 0x00033c0001847983 */ /* 0x000ea80000300800 */
[----:B------:R-:W2:Y:S04]  /*47a0*/  LDL.LU R133, [R1+0x338] ;  /* 0x0003380001857983 */ /* 0x000ea80000300800 */
[----:B------:R-:W2:Y:S04]  /*47b0*/  LDL.LU R134, [R1+0x334] ;  /* 0x0003340001867983 */ /* 0x000ea80000300800 */
[----:B------:R-:W2:Y:S01]  /*47c0*/  LDL.LU R135, [R1+0x330] ;  /* 0x0003300001877983 */ /* 0x000ea20000300800 */
[----:B-1----:R-:W-:Y:S06]  /*47d0*/  BAR.SYNC.DEFER_BLOCKING 0x0 ;  /* 0x0000000000007b1d */ /* 0x002fec0000010000 */
[----:B------:R-:W2:Y:S04]  /*47e0*/  LDL.LU R136, [R1+0x32c] ;  /* 0x00032c0001887983 */ /* 0x000ea80000300800 */
        /* <DEDUP_REMOVED lines=15> */
[----:B------:R1:W5:Y:S04]  /*48e0*/  LDL.LU R8, [R1+0x2ec] ;  /* 0x0002ec0001087983 */ /* 0x0003680000300800 */
[----:B------:R1:W5:Y:S01]  /*48f0*/  LDL.LU R7, [R1+0x2e8] ;  /* 0x0002e80001077983 */ /* 0x0003620000300800 */
[----:B------:R-:W-:-:S06]  /*4900*/  WARPGROUP.ARRIVE ;  /* 0x00000000000079c5 */ /* 0x000fcc0000000000 */
[----:B------:R-:W-:Y:S01]  /*4910*/  HGMMA.64x128x16.F32 R24, gdesc[UR4].tnspA, R24, gsb0 ;  /* 0x21e00000041879f0 */ /* 0x000fe20008000818 */
[----:B0-----:R-:W-:-:S04]  /*4920*/  IMAD.SHL.U32 R6, R6, 0x10, RZ ;  /* 0x0000001006067824 */ /* 0x001fc800078e00ff */
[----:B------:R-:W-:-:S04]  /*4930*/  IMAD.WIDE R10, R6, 0x2, R10 ;  /* 0x00000002060a7825 */ /* 0x000fc800078e020a */
[----:B------:R-:W-:Y:S01]  /*4940*/  IMAD.WIDE R14, R6, 0x2, R14 ;  /* 0x00000002060e7825 */ /* 0x000fe200078e020e */
[----:B------:R-:W-:Y:S02]  /*4950*/  WARPGROUP.DEPBAR.LE gsb0, 0x0 ;  /* 0x00008000000079c5 */ /* 0x000fe40000010000 */
[----:B------:R-:W-:Y:S04]  /*4960*/  STL.64 [R1], R24 ;  /* 0x0000001801007387 */ /* 0x000fe80000100a00 */
        /* <DEDUP_REMOVED lines=31> */
[----:B0-----:R-:W3:Y:S04]  /*4b60*/  LDL.LU.64 R86, [R1+0x2e0] ;  /* 0x0002e00001567983 */ /* 0x001ee80000300a00 */
[----:B------:R-:W3:Y:S04]  /*4b70*/  LDL.LU.64 R84, [R1+0x2d8] ;  /* 0x0002d80001547983 */ /* 0x000ee80000300a00 */
        /* <DEDUP_REMOVED lines=23> */
[----:B------:R-:W3:Y:S01]  /*4cf0*/  LDL.LU.64 R36, [R1+0x218] ;  /* 0x0002180001247983 */ /* 0x000ee20000300a00 */
[----:B------:R-:W-:-:S03]  /*4d00*/  IMAD.MOV.U32 R252, RZ, RZ, R26 ;  /* 0x000000fffffc7224 */ /* 0x000fc600078e001a */
[----:B------:R-:W3:Y:S01]  /*4d10*/  LDL.LU.64 R34, [R1+0x210] ;  /* 0x0002100001227983 */ /* 0x000ee20000300a00 */
[----:B------:R-:W-:-:S03]  /*4d20*/  IMAD.MOV.U32 R9, RZ, RZ, R24 ;  /* 0x000000ffff097224 */ /* 0x000fc600078e0018 */
[----:B------:R-:W3:Y:S04]  /*4d30*/  LDL.LU.64 R32, [R1+0x208] ;  /* 0x0002080001207983 */ /* 0x000ee80000300a00 */
[----:B------:R-:W3:Y:S04]  /*4d40*/  LDL.LU.64 R30, [R1+0x200] ;  /* 0x00020000011e7983 */ /* 0x000ee80000300a00 */
[----:B------:R-:W3:Y:S04]  /*4d50*/  LDL.LU.64 R28, [R1+0x1f8] ;  /* 0x0001f800011c7983 */ /* 0x000ee80000300a00 */
[----:B------:R-:W3:Y:S04]  /*4d60*/  LDL.LU.64 R26, [R1+0x1f0] ;  /* 0x0001f000011a7983 */ /* 0x000ee80000300a00 */
[----:B------:R-:W3:Y:S04]  /*4d70*/  LDL.LU.64 R24, [R1+0x1e8] ;  /* 0x0001e80001187983 */ /* 0x000ee80000300a00 */
[----:B------:R1:W5:Y:S04]  /*4d80*/  LDL.LU R6, [R1+0x1e0] ;  /* 0x0001e00001067983 */ /* 0x0003680000300800 */
[----:B------:R-:W-:Y:S04]  /*4d90*/  STL [R1+0x1dc], R10 ;  /* 0x0001dc0a01007387 */ /* 0x000fe80000100800 */
[----:B------:R0:W-:Y:S02]  /*4da0*/  STL [R1+0x1d8], R11 ;  /* 0x0001d80b01007387 */ /* 0x0001e40000100800 */
[----:B0-----:R-:W0:Y:S02]  /*4db0*/  LDC R11, c[0x0][0x23c] ;  /* 0x00008f00ff0b7b82 */ /* 0x001e240000000800 */
[----:B0-----:R-:W-:-:S04]  /*4dc0*/  IMAD.SHL.U32 R11, R11, 0x10, RZ ;  /* 0x000000100b0b7824 */ /* 0x001fc800078e00ff */
[----:B------:R-:W-:-:S04]  /*4dd0*/  IMAD.WIDE R12, R11, 0x2, R12 ;  /* 0x000000020b0c7825 */ /* 0x000fc800078e020c */
[----:B------:R-:W-:Y:S02]  /*4de0*/  IMAD.WIDE R10, R11, 0x2, R16 ;  /* 0x000000020b0a7825 */ /* 0x000fe400078e0210 */
[----:B------:R-:W0:Y:S01]  /*4df0*/  LDC R17, c[0x0][0x23c] ;  /* 0x00008f00ff117b82 */ /* 0x000e220000000800 */
[----:B------:R-:W-:Y:S01]  /*4e00*/  WARPGROUP.ARRIVE ;  /* 0x00000000000079c5 */ /* 0x000fe20000000000 */
[----:B------:R-:W-:Y:S01]  /*4e10*/  UMOV UR10, UR6 ;  /* 0x00000006000a7c82 */ /* 0x000fe20008000000 */
[----:B------:R-:W-:Y:S01]  /*4e20*/  UMOV UR11, UR7 ;  /* 0x00000007000b7c82 */ /* 0x000fe20008000000 */
[----:B------:R-:W-:Y:S03]  /*4e30*/  STL [R1+0x1d4], R14 ;  /* 0x0001d40e01007387 */ /* 0x000fe60000100800 */
[----:B------:R-:W-:Y:S01]  /*4e40*/  HGMMA.64x128x16.F32 R152, gdesc[UR8].tnspA, R152, gsb0 ;  /* 0x21e00000089879f0 */ /* 0x000fe20008000898 */
[----:B------:R4:W-:Y:S04]  /*4e50*/  STL [R1+0x1d0], R15 ;  /* 0x0001d00f01007387 */ /* 0x0009e80000100800 */
[----:B------:R-:W-:Y:S04]  /*4e60*/  STL [R1+0x1cc], R12 ;  /* 0x0001cc0c01007387 */ /* 0x000fe80000100800 */
[----:B------:R-:W-:Y:S01]  /*4e70*/  STL [R1+0x1c8], R13 ;  /* 0x0001c80d01007387 */ /* 0x000fe20000100800 */
[----:B0-----:R-:W-:-:S03]  /*4e80*/  IMAD.SHL.U32 R17, R17, 0x10, RZ ;  /* 0x0000001011117824 */ /* 0x001fc600078e00ff */
[----:B------:R-:W-:Y:S01]  /*4e90*/  STL [R1+0x1c0], R10 ;  /* 0x0001c00a01007387 */ /* 0x000fe20000100800 */
[----:B----4-:R-:W-:-:S03]  /*4ea0*/  IMAD.WIDE R14, R17, 0x2, R18 ;  /* 0x00000002110e7825 */ /* 0x010fc600078e0212 */
[----:B------:R0:W-:Y:S04]  /*4eb0*/  STL [R1+0x1bc], R11 ;  /* 0x0001bc0b01007387 */ /* 0x0001e80000100800 */
[----:B------:R4:W-:Y:S04]  /*4ec0*/  STL [R1+0x1b8], R14 ;  /* 0x0001b80e01007387 */ /* 0x0009e80000100800 */
[----:B------:R-:W3:Y:S01]  /*4ed0*/  LDL.LU R18, [R1+0x1c4] ;  /* 0x0001c40001127983 */ /* 0x000ee20000300800 */
[----:B------:R-:W-:Y:S01]  /*4ee0*/  UMOV UR18, UR6 ;  /* 0x0000000600127c82 */ /* 0x000fe20008000000 */
[----:B------:R-:W-:Y:S01]  /*4ef0*/  UMOV UR19, UR7 ;  /* 0x0000000700137c82 */ /* 0x000fe20008000000 */
[----:B------:R-:W-:-:S02]  /*4f00*/  WARPGROUP.DEPBAR.LE gsb0, 0x0 ;  /* 0x00008000000079c5 */ /* 0x000fc40000010000 */
[----:B--2---:R-:W-:-:S06]  /*4f10*/  WARPGROUP.ARRIVE ;  /* 0x00000000000079c5 */ /* 0x004fcc0000000000 */
[----:B------:R-:W-:Y:S01]  /*4f20*/  HGMMA.64x128x16.F32 R88, gdesc[UR16].tnspA, R88, gsb0 ;  /* 0x21e00000105879f0 */ /* 0x000fe20008000858 */
[----:B------:R-:W-:Y:S01]  /*4f30*/  UMOV UR22, UR6 ;  /* 0x0000000600167c82 */ /* 0x000fe20008000000 */
[----:B------:R-:W-:Y:S01]  /*4f40*/  UMOV UR23, UR7 ;  /* 0x0000000700177c82 */ /* 0x000fe20008000000 */
[----:B0-----:R-:W-:-:S04]  /*4f50*/  IMAD.WIDE R10, R17, 0x2, R20 ;  /* 0x00000002110a7825 */ /* 0x001fc800078e0214 */
[----:B------:R-:W-:Y:S02]  /*4f60*/  IMAD.MOV.U32 R21, RZ, RZ, R10 ;  /* 0x000000ffff157224 */ /* 0x000fe400078e000a */
[----:B------:R-:W-:Y:S02]  /*4f70*/  IMAD.MOV.U32 R20, RZ, RZ, R11 ;  /* 0x000000ffff147224 */ /* 0x000fe400078e000b */
[----:B------:R-:W-:-:S04]  /*4f80*/  IMAD.WIDE R10, R17, 0x2, R218 ;  /* 0x00000002110a7825 */ /* 0x000fc800078e02da */
[----:B------:R-:W-:Y:S02]  /*4f90*/  IMAD.MOV.U32 R219, RZ, RZ, R10 ;  /* 0x000000ffffdb7224 */ /* 0x000fe400078e000a */
[----:B------:R-:W-:Y:S02]  /*4fa0*/  IMAD.MOV.U32 R218, RZ, RZ, R11 ;  /* 0x000000ffffda7224 */ /* 0x000fe400078e000b */
[----:B------:R-:W-:-:S04]  /*4fb0*/  IMAD.WIDE R10, R17, 0x2, R224 ;  /* 0x00000002110a7825 */ /* 0x000fc800078e02e0 */
[----:B------:R-:W-:Y:S02]  /*4fc0*/  IMAD.MOV.U32 R224, RZ, RZ, R11 ;  /* 0x000000ffffe07224 */ /* 0x000fe400078e000b */
[----:B------:R-:W0:Y:S01]  /*4fd0*/  LDC R11, c[0x0][0x23c] ;  /* 0x00008f00ff0b7b82 */ /* 0x000e220000000800 */
[----:B------:R-:W-:Y:S02]  /*4fe0*/  IMAD.MOV.U32 R19, RZ, RZ, R15 ;  /* 0x000000ffff137224 */ /* 0x000fe400078e000f */
[----:B----4-:R-:W-:Y:S01]  /*4ff0*/  IMAD.WIDE R14, R17, 0x2, R22 ;  /* 0x00000002110e7825 */ /* 0x010fe200078e0216 */
[----:B------:R-:W-:Y:S02]  /*5000*/  WARPGROUP.DEPBAR.LE gsb0, 0x0 ;  /* 0x00008000000079c5 */ /* 0x000fe40000010000 */
[----:B---3--:R-:W-:-:S06]  /*5010*/  WARPGROUP.ARRIVE ;  /* 0x00000000000079c5 */ /* 0x008fcc0000000000 */
[----:B------:R-:W-:Y:S01]  /*5020*/  HGMMA.64x128x16.F32 R24, gdesc[UR20].tnspA, R24, gsb0 ;  /* 0x21e00000141879f0 */ /* 0x000fe20008000818 */
[----:B------:R-:W-:-:S04]  /*5030*/  IMAD.WIDE R12, R17, 0x2, R216 ;  /* 0x00000002110c7825 */ /* 0x000fc800078e02d8 */
[----:B------:R-:W-:Y:S02]  /*5040*/  IMAD.MOV.U32 R23, RZ, RZ, R14 ;  /* 0x000000ffff177224 */ /* 0x000fe400078e000e */
[----:B------:R-:W-:Y:S02]  /*5050*/  IMAD.MOV.U32 R22, RZ, RZ, R15 ;  /* 0x000000ffff167224 */ /* 0x000fe400078e000f */
[----:B------:R-:W-:Y:S02]  /*5060*/  IMAD.MOV.U32 R217, RZ, RZ, R12 ;  /* 0x000000ffffd97224 */ /* 0x000fe400078e000c */
[----:B------:R-:W-:Y:S02]  /*5070*/  IMAD.MOV.U32 R216, RZ, RZ, R13 ;  /* 0x000000ffffd87224 */ /* 0x000fe400078e000d */
[----:B------:R-:W-:-:S04]  /*5080*/  IMAD.WIDE R14, R17, 0x2, R220 ;  /* 0x00000002110e7825 */ /* 0x000fc800078e02dc */
[----:B------:R-:W-:-:S04]  /*5090*/  IMAD.WIDE R12, R17, 0x2, R222 ;  /* 0x00000002110c7825 */ /* 0x000fc800078e02de */
[----:B0-----:R-:W-:Y:S02]  /*50a0*/  IMAD.SHL.U32 R11, R11, 0x10, RZ ;  /* 0x000000100b0b7824 */ /* 0x001fe400078e00ff */
[----:B------:R-:W-:-:S05]  /*50b0*/  VIADD R18, R18, 0xffffffff ;  /* 0xffffffff12127836 */ /* 0x000fca0000000000 */
[----:B------:R0:W-:Y:S01]  /*50c0*/  STL [R1+0x1c4], R18 ;  /* 0x0001c41201007387 */ /* 0x0001e20000100800 */
[----:B------:R-:W-:Y:S02]  /*50d0*/  ISETP.NE.U32.AND P0, PT, R18, RZ, PT ;  /* 0x000000ff1200720c */ /* 0x000fe40003f05070 */
[----:B0-----:R-:W0:Y:S01]  /*50e0*/  LDC R18, c[0x0][0x238] ;  /* 0x00008e00ff127b82 */ /* 0x001e220000000800 */
[----:B------:R-:W-:Y:S02]  /*50f0*/  IMAD.MOV.U32 R221, RZ, RZ, R14 ;  /* 0x000000ffffdd7224 */ /* 0x000fe400078e000e */
[----:B------:R-:W-:Y:S02]  /*5100*/  IMAD.MOV.U32 R220, RZ, RZ, R15 ;  /* 0x000000ffffdc7224 */ /* 0x000fe400078e000f */
[----:B------:R-:W-:Y:S02]  /*5110*/  IMAD.MOV.U32 R223, RZ, RZ, R12 ;  /* 0x000000ffffdf7224 */ /* 0x000fe400078e000c */
[----:B------:R-:W-:-:S02]  /*5120*/  IMAD.MOV.U32 R222, RZ, RZ, R13 ;  /* 0x000000ffffde7224 */ /* 0x000fc400078e000d */
[----:B------:R-:W-:Y:S02]  /*5130*/  IMAD.MOV.U32 R225, RZ, RZ, R10 ;  /* 0x000000ffffe17224 */ /* 0x000fe400078e000a */
[----:B------:R-:W-:-:S04]  /*5140*/  IMAD.WIDE R14, R11, 0x2, R228 ;  /* 0x000000020b0e7825 */ /* 0x000fc800078e02e4 */
[----:B------:R-:W-:-:S04]  /*5150*/  IMAD.WIDE R12, R11, 0x2, R230 ;  /* 0x000000020b0c7825 */ /* 0x000fc800078e02e6 */
[----:B------:R-:W-:-:S04]  /*5160*/  IMAD.WIDE R16, R17, 0x2, R226 ;  /* 0x0000000211107825 */ /* 0x000fc800078e02e2 */
[----:B------:R-:W-:-:S04]  /*5170*/  IMAD.WIDE R10, R11, 0x2, R232 ;  /* 0x000000020b0a7825 */ /* 0x000fc800078e02e8 */
[----:B0-----:R-:W-:Y:S02]  /*5180*/  IMAD.SHL.U32 R18, R18, 0x10, RZ ;  /* 0x0000001012127824 */ /* 0x001fe400078e00ff */
[----:B------:R-:W-:Y:S02]  /*5190*/  IMAD.MOV.U32 R227, RZ, RZ, R16 ;  /* 0x000000ffffe37224 */ /* 0x000fe400078e0010 */
[----:B------:R-:W-:Y:S02]  /*51a0*/  IMAD.MOV.U32 R226, RZ, RZ, R17 ;  /* 0x000000ffffe27224 */ /* 0x000fe400078e0011 */
[----:B------:R-:W-:Y:S02]  /*51b0*/  IMAD.MOV.U32 R229, RZ, RZ, R14 ;  /* 0x000000ffffe57224 */ /* 0x000fe400078e000e */
[----:B------:R-:W-:Y:S02]  /*51c0*/  IMAD.MOV.U32 R228, RZ, RZ, R15 ;  /* 0x000000ffffe47224 */ /* 0x000fe400078e000f */
[----:B------:R-:W-:-:S02]  /*51d0*/  IMAD.MOV.U32 R231, RZ, RZ, R12 ;  /* 0x000000ffffe77224 */ /* 0x000fc400078e000c */
[----:B------:R-:W-:Y:S02]  /*51e0*/  IMAD.MOV.U32 R230, RZ, RZ, R13 ;  /* 0x000000ffffe67224 */ /* 0x000fe400078e000d */
[----:B------:R-:W-:Y:S02]  /*51f0*/  IMAD.MOV.U32 R233, RZ, RZ, R10 ;  /* 0x000000ffffe97224 */ /* 0x000fe400078e000a */
[----:B------:R-:W-:Y:S02]  /*5200*/  IMAD.MOV.U32 R232, RZ, RZ, R11 ;  /* 0x000000ffffe87224 */ /* 0x000fe400078e000b */
[----:B------:R-:W-:Y:S02]  /*5210*/  VIADD R0, R0, 0xfffffff0 ;  /* 0xfffffff000007836 */ /* 0x000fe40000000000 */
[----:B------:R-:W-:Y:S01]  /*5220*/  IMAD.WIDE R2, R18, 0x2, R2 ;  /* 0x0000000212027825 */ /* 0x000fe200078e0202 */
[----:B------:R-:W-:Y:S02]  /*5230*/  WARPGROUP.DEPBAR.LE gsb0, 0x0 ;  /* 0x00008000000079c5 */ /* 0x000fe40000010000 */
[----:B-1----:R-:W-:Y:S05]  /*5240*/  @P0 BRA `(.L_x_1) ;  /* 0xffffffd800ac0947 */ /* 0x002fea000383ffff */
[----:B------:R-:W2:Y:S04]  /*5250*/  LDL.LU R217, [R1+0xfc] ;  /* 0x0000fc0001d97983 */ /* 0x000ea80000300800 */
[----:B------:R-:W3:Y:S04]  /*5260*/  LDL.LU R216, [R1+0xf4] ;  /* 0x0000f40001d87983 */ /* 0x000ee80000300800 */
[----:B------:R-:W4:Y:S04]  /*5270*/  LDL.LU R19, [R1+0xc0] ;  /* 0x0000c00001137983 */ /* 0x000f280000300800 */
        /* <DEDUP_REMOVED lines=44> */
[----:B------:R-:W4:Y:S01]  /*5540*/  LDL.LU R241, [R1+0x20] ;  /* 0x0000200001f17983 */ /* 0x000f220000300800 */
[----:B------:R-:W-:-:S03]  /*5550*/  F2FP.F16.F32.PACK_AB R219, R87, R215 ;  /* 0x000000d757db723e */ /* 0x000fc600000000ff */
[----:B------:R-:W4:Y:S04]  /*5560*/  LDL.LU R238, [R1+0x1c] ;  /* 0x00001c0001ee7983 */ /* 0x000f280000300800 */
[----:B------:R-:W4:Y:S04]  /*5570*/  LDL.LU R239, [R1+0x14] ;  /* 0x0000140001ef7983 */ /* 0x000f280000300800 */
[----:B------:R-:W4:Y:S04]  /*5580*/  LDL.LU R2, [R1+0x18] ;  /* 0x0000180001027983 */ /* 0x000f280000300800 */
[----:B------:R-:W4:Y:S04]  /*5590*/  LDL.LU R3, [R1+0x10] ;  /* 0x0000100001037983 */ /* 0x000f280000300800 */
[----:B------:R-:W4:Y:S04]  /*55a0*/  LDL.LU R10, [R1+0xc] ;  /* 0x00000c00010a7983 */ /* 0x000f280000300800 */
[----:B------:R-:W4:Y:S04]  /*55b0*/  LDL.LU R11, [R1+0x4] ;  /* 0x00000400010b7983 */ /* 0x000f280000300800 */
[----:B------:R-:W4:Y:S01]  /*55c0*/  LDL.LU R215, [R1+0xa8] ;  /* 0x0000a80001d77983 */ /* 0x000f220000300800 */
[----:B--2---:R-:W-:-:S02]  /*55d0*/  F2FP.F16.F32.PACK_AB R217, R151, R217 ;  /* 0x000000d997d9723e */ /* 0x004fc400000000ff */
[----:B---3--:R-:W-:Y:S01]  /*55e0*/  F2FP.F16.F32.PACK_AB R216, R149, R216 ;  /* 0x000000d895d8723e */ /* 0x008fe200000000ff */
[----:B----4-:R-:W-:Y:S01]  /*55f0*/  IMAD.MOV.U32 R87, RZ, RZ, R218 ;  /* 0x000000ffff577224 */ /* 0x010fe200078e00da */
[----:B------:R-:W-:Y:S02]  /*5600*/  F2FP.F16.F32.PACK_AB R218, R85, R213 ;  /* 0x000000d555da723e */ /* 0x000fe400000000ff */
[----:B------:R-:W2:Y:S01]  /*5610*/  LDL.LU R213, [R1+0xa4] ;  /* 0x0000a40001d57983 */ /* 0x000ea20000300800 */
[----:B------:R-:W-:Y:S01]  /*5620*/  IMAD.MOV.U32 R85, RZ, RZ, R87 ;  /* 0x000000ffff557224 */ /* 0x000fe200078e0057 */
[----:B------:R-:W-:Y:S02]  /*5630*/  F2FP.F16.F32.PACK_AB R87, R86, R214 ;  /* 0x000000d65657723e */ /* 0x000fe400000000ff */
[----:B------:R-:W3:Y:S01]  /*5640*/  LDL.LU R151, [R1+0xac] ;  /* 0x0000ac0001977983 */ /* 0x000ee20000300800 */
[----:B------:R-:W-:-:S03]  /*5650*/  F2FP.F16.F32.PACK_AB R86, R84, R212 ;  /* 0x000000d45456723e */ /* 0x000fc600000000ff */
[----:B------:R-:W4:Y:S04]  /*5660*/  LDL.LU R149, [R1+0xb0] ;  /* 0x0000b00001957983 */ /* 0x000f280000300800 */
[----:B------:R-:W2:Y:S04]  /*5670*/  LDL.LU R214, [R1+0xb8] ;  /* 0x0000b80001d67983 */ /* 0x000ea80000300800 */
[----:B------:R-:W3:Y:S01]  /*5680*/  LDL.LU R84, [R1+0xf0] ;  /* 0x0000f00001547983 */ /* 0x000ee20000300800 */
[----:B------:R-:W-:-:S03]  /*5690*/  F2FP.F16.F32.PACK_AB R85, R150, R85 ;  /* 0x000000559655723e */ /* 0x000fc600000000ff */
[----:B------:R-:W4:Y:S04]  /*56a0*/  LDL.LU R212, [R1+0xb4] ;  /* 0x0000b40001d47983 */ /* 0x000f280000300800 */
[----:B------:R-:W2:Y:S01]  /*56b0*/  LDL.LU R150, [R1+0xbc] ;  /* 0x0000bc0001967983 */ /* 0x000ea20000300800 */
[----:B------:R-:W-:Y:S01]  /*56c0*/  F2FP.F16.F32.PACK_AB R17, R147, R17 ;  /* 0x000000119311723e */ /* 0x000fe200000000ff */
[----:B------:R-:W-:Y:S01]  /*56d0*/  IMAD.MOV.U32 R147, RZ, RZ, R15 ;  /* 0x000000ffff937224 */ /* 0x000fe200078e000f */
[----:B------:R-:W-:Y:S02]  /*56e0*/  F2FP.F16.F32.PACK_AB R15, R82, R210 ;  /* 0x000000d2520f723e */ /* 0x000fe400000000ff */
[----:B------:R-:W-:Y:S02]  /*56f0*/  F2FP.F16.F32.PACK_AB R82, R73, R201 ;  /* 0x000000c94952723e */ /* 0x000fe400000000ff */
[----:B------:R-:W-:-:S02]  /*5700*/  F2FP.F16.F32.PACK_AB R12, R144, R12 ;  /* 0x0000000c900c723e */ /* 0x000fc400000000ff */
[----:B------:R-:W-:Y:S02]  /*5710*/  F2FP.F16.F32.PACK_AB R20, R141, R20 ;  /* 0x000000148d14723e */ /* 0x000fe400000000ff */
[----:B------:R-:W-:Y:S02]  /*5720*/  F2FP.F16.F32.PACK_AB R16, R145, R16 ;  /* 0x000000109110723e */ /* 0x000fe400000000ff */
[----:B------:R-:W-:Y:S02]  /*5730*/  F2FP.F16.F32.PACK_AB R13, R146, R13 ;  /* 0x0000000d920d723e */ /* 0x000fe400000000ff */
        /* <DEDUP_REMOVED lines=16> */
[----:B---3--:R-:W-:Y:S01]  /*5840*/  F2FP.F16.F32.PACK_AB R84, R148, R84 ;  /* 0x000000549454723e */ /* 0x008fe200000000ff */
[----:B------:R-:W-:Y:S01]  /*5850*/  IMAD.MOV.U32 R148, RZ, RZ, R19 ;  /* 0x000000ffff947224 */ /* 0x000fe200078e0013 */
[----:B------:R-:W-:Y:S01]  /*5860*/  F2FP.F16.F32.PACK_AB R19, R83, R211 ;  /* 0x000000d35313723e */ /* 0x000fe200000000ff */
[----:B------:R-:W-:Y:S01]  /*5870*/  IMAD.MOV.U32 R211, RZ, RZ, R18 ;  /* 0x000000ffffd37224 */ /* 0x000fe200078e0012 */
[----:B------:R-:W-:Y:S01]  /*5880*/  F2FP.F16.F32.PACK_AB R18, R81, R209 ;  /* 0x000000d15112723e */ /* 0x000fe200000000ff */
[----:B------:R-:W-:Y:S01]  /*5890*/  IMAD.MOV.U32 R83, RZ, RZ, R23 ;  /* 0x000000ffff537224 */ /* 0x000fe200078e0017 */
[----:B------:R-:W-:Y:S01]  /*58a0*/  F2FP.F16.F32.PACK_AB R23, R79, R207 ;  /* 0x000000cf4f17723e */ /* 0x000fe200000000ff */
[----:B------:R-:W-:Y:S01]  /*58b0*/  IMAD.MOV.U32 R81, RZ, RZ, R22 ;  /* 0x000000ffff517224 */ /* 0x000fe200078e0016 */
[----:B------:R-:W-:Y:S01]  /*58c0*/  F2FP.F16.F32.PACK_AB R79, R78, R206 ;  /* 0x000000ce4e4f723e */ /* 0x000fe200000000ff */
[----:B------:R-:W-:Y:S01]  /*58d0*/  IMAD.MOV.U32 R209, RZ, RZ, R14 ;  /* 0x000000ffffd17224 */ /* 0x000fe200078e000e */
        /* <DEDUP_REMOVED lines=14> */
[----:B----4-:R-:W-:Y:S02]  /*59c0*/  F2FP.F16.F32.PACK_AB R136, R133, R212 ;  /* 0x000000d48588723e */ /* 0x010fe400000000ff */
[----:B------:R-:W-:Y:S02]  /*59d0*/  F2FP.F16.F32.PACK_AB R68, R132, R149 ;  /* 0x000000958444723e */ /* 0x000fe400000000ff */
[----:B--2---:R-:W-:Y:S02]  /*59e0*/  F2FP.F16.F32.PACK_AB R137, R135, R150 ;  /* 0x000000968789723e */ /* 0x004fe400000000ff */
        /* <DEDUP_REMOVED lines=75> */
[----:B------:R-:W-:-:S07]  /*5ea0*/  F2FP.F16.F32.PACK_AB R38, R24, R152 ;  /* 0x000000981826723e */ /* 0x000fce00000000ff */
.L_x_0:
[----:B------:R-:W0:Y:S01]  /*5eb0*/  S2R R2, SR_TID.X ;  /* 0x0000000000027919 */ /* 0x000e220000002100 */
[C---:B-----5:R-:W-:Y:S01]  /*5ec0*/  VIADD R0, R6.reuse, 0x1 ;  /* 0x0000000106007836 */ /* 0x060fe20000000000 */
[----:B------:R-:W-:Y:S01]  /*5ed0*/  ULDC UR4, c[0x0][0x22c] ;  /* 0x00008b0000047ab9 */ /* 0x000fe20000000800 */
[C---:B------:R-:W-:Y:S01]  /*5ee0*/  VIADD R5, R6.reuse, 0x2 ;  /* 0x0000000206057836 */ /* 0x040fe20000000000 */
[----:B------:R-:W1:Y:S01]  /*5ef0*/  S2R R3, SR_TID.X ;  /* 0x0000000000037919 */ /* 0x000e620000002100 */
[----:B------:R-:W-:Y:S01]  /*5f00*/  VIADD R4, R6, 0x3 ;  /* 0x0000000306047836 */ /* 0x000fe20000000000 */
[----:B------:R-:W-:Y:S01]  /*5f10*/  ISETP.GE.AND P1, PT, R0, UR4, PT ;  /* 0x0000000400007c0c */ /* 0x000fe2000bf26270 */
[----:B------:R-:W-:Y:S01]  /*5f20*/  ULDC UR4, c[0x0][0x22c] ;  /* 0x00008b0000047ab9 */ /* 0x000fe20000000800 */
[----:B------:R-:W2:Y:S01]  /*5f30*/  S2R R10, SR_TID.X ;  /* 0x00000000000a7919 */ /* 0x000ea20000002100 */
[----:B------:R-:W-:Y:S01]  /*5f40*/  ISETP.GE.AND P6, PT, R5, UR4, PT ;  /* 0x0000000405007c0c */ /* 0x000fe2000bfc6270 */
[----:B------:R-:W-:Y:S01]  /*5f50*/  ULDC UR4, c[0x0][0x22c] ;  /* 0x00008b0000047ab9 */ /* 0x000fe20000000800 */
[----:B------:R-:W-:Y:S01]  /*5f60*/  ULDC UR5, c[0x0][0x22c] ;  /* 0x00008b0000057ab9 */ /* 0x000fe20000000800 */
[----:B------:R-:W-:Y:S01]  /*5f70*/  ULDC.64 UR6, c[0x0][0x228] ;  /* 0x00008a0000067ab9 */ /* 0x000fe20000000a00 */
[----:B------:R-:W-:Y:S01]  /*5f80*/  ISETP.GE.AND P0, PT, R4, UR5, PT ;  /* 0x0000000504007c0c */ /* 0x000fe2000bf06270 */
[----:B------:R-:W-:Y:S01]  /*5f90*/  ULDC.64 UR30, c[0x0][0x228] ;  /* 0x00008a00001e7ab9 */ /* 0x000fe20000000a00 */
[----:B------:R-:W-:Y:S01]  /*5fa0*/  ISETP.GE.AND P5, PT, R7, UR6, PT ;  /* 0x0000000607007c0c */ /* 0x000fe2000bfa6270 */
[----:B------:R-:W-:Y:S01]  /*5fb0*/  ULDC.64 UR26, c[0x0][0x228] ;  /* 0x00008a00001a7ab9 */ /* 0x000fe20000000a00 */
[----:B------:R-:W-:Y:S01]  /*5fc0*/  ULDC UR28, c[0x0][0x248] ;  /* 0x00009200001c7ab9 */ /* 0x000fe20000000800 */
[----:B------:R-:W-:Y:S01]  /*5fd0*/  ULDC.64 UR24, c[0x0][0x228] ;  /* 0x00008a0000187ab9 */ /* 0x000fe20000000a00 */
[----:B------:R-:W-:Y:S01]  /*5fe0*/  ISETP.LT.AND P5, PT, R6, UR31, !P5 ;  /* 0x0000001f06007c0c */ /* 0x000fe2000efa1270 */
[----:B------:R-:W-:Y:S01]  /*5ff0*/  ULDC.64 UR22, c[0x0][0x228] ;  /* 0x00008a0000167ab9 */ /* 0x000fe20000000a00 */
[----:B------:R-:W-:Y:S01]  /*6000*/  ULDC.64 UR20, c[0x0][0x228] ;  /* 0x00008a0000147ab9 */ /* 0x000fe20000000a00 */
[----:B------:R-:W-:Y:S01]  /*6010*/  ULDC.64 UR18, c[0x0][0x228] ;  /* 0x00008a0000127ab9 */ /* 0x000fe20000000a00 */
[----:B------:R-:W-:Y:S01]  /*6020*/  ULDC.64 UR16, c[0x0][0x228] ;  /* 0x00008a0000107ab9 */ /* 0x000fe20000000a00 */
[----:B------:R-:W-:Y:S01]  /*6030*/  ULDC.64 UR10, c[0x0][0x228] ;  /* 0x00008a00000a7ab9 */ /* 0x000fe20000000a00 */
[----:B------:R-:W-:Y:S01]  /*6040*/  ULDC.64 UR8, c[0x0][0x228] ;  /* 0x00008a0000087ab9 */ /* 0x000fe20000000a00 */
[----:B0-----:R-:W-:-:S02]  /*6050*/  IMAD.SHL.U32 R0, R2, 0x8, RZ ;  /* 0x0000000802007824 */ /* 0x001fc400078e00ff */
[----:B------:R-:W-:Y:S01]  /*6060*/  IMAD.SHL.U32 R2, R2, 0x40, RZ ;  /* 0x0000004002027824 */ /* 0x000fe200078e00ff */
[----:B-1----:R-:W-:Y:S02]  /*6070*/  LOP3.LUT R3, R3, 0xf, RZ, 0xc0, !PT ;  /* 0x0000000f03037812 */ /* 0x002fe400078ec0ff */
[----:B------:R-:W-:Y:S02]  /*6080*/  LOP3.LUT R0, R0, 0x300, RZ, 0xc0, !PT ;  /* 0x0000030000007812 */ /* 0x000fe400078ec0ff */
[----:B------:R-:W-:Y:S02]  /*6090*/  LEA R3, R3, UR12, 0x4 ;  /* 0x0000000c03037c11 */ /* 0x000fe4000f8e20ff */
[----:B------:R-:W-:Y:S01]  /*60a0*/  LOP3.LUT R9, R2, 0x400, RZ, 0xc0, !PT ;  /* 0x0000040002097812 */ /* 0x000fe200078ec0ff */
[----:B------:R-:W-:Y:S01]  /*60b0*/  VIADD R2, R6, 0x4 ;  /* 0x0000000406027836 */ /* 0x000fe20000000000 */
[----:B--2---:R-:W-:Y:S02]  /*60c0*/  LOP3.LUT R10, R10, 0x7f, RZ, 0xc0, !PT ;  /* 0x0000007f0a0a7812 */ /* 0x004fe400078ec0ff */
[----:B------:R-:W-:Y:S01]  /*60d0*/  IADD3 R9, R0, R3, R9 ;  /* 0x0000000300097210 */ /* 0x000fe20007ffe009 */
[----:B------:R-:W-:Y:S01]  /*60e0*/  BAR.SYNC.DEFER_BLOCKING 0x0 ;  /* 0x0000000000007b1d */ /* 0x000fe20000010000 */
[----:B------:R-:W-:-:S02]  /*60f0*/  LEA R0, R10, UR12, 0x4 ;  /* 0x0000000c0a007c11 */ /* 0x000fc4000f8e20ff */
[----:B------:R-:W-:-:S05]  /*6100*/  ISETP.GE.AND P3, PT, R2, UR4, PT ;  /* 0x0000000402007c0c */ /* 0x000fca000bf66270 */
[----:B------:R-:W0:Y:S01]  /*6110*/  LDC R2, c[0x0][0x244] ;  /* 0x00009100ff027b82 */ /* 0x000e220000000800 */
[----:B------:R-:W-:Y:S01]  /*6120*/  ULDC.64 UR4, c[0x0][0x220] ;  /* 0x0000880000047ab9 */ /* 0x000fe20000000a00 */
[----:B------:R-:W-:Y:S01]  /*6130*/  ULDC.64 UR12, c[0x0][0x228] ;  /* 0x00008a00000c7ab9 */ /* 0x000fe20000000a00 */
[----:B------:R-:W-:Y:S05]  /*6140*/  STSM.16.M88.4 [R9], R36 ;  /* 0x0000002409007844 */ /* 0x000fea0000000200 */
[----:B------:R-:W-:Y:S01]  /*6150*/  BAR.SYNC.DEFER_BLOCKING 0x0 ;  /* 0x0000000000007b1d */ /* 0x000fe20000010000 */
[----:B0-----:R-:W-:-:S04]  /*6160*/  IMAD R3, R7, R2, RZ ;  /* 0x0000000207037224 */ /* 0x001fc800078e02ff */
[----:B------:R-:W-:Y:S01]  /*6170*/  IMAD R5, R2, 0x80, R3 ;  /* 0x0000008002057824 */ /* 0x000fe200078e0203 */
[----:B------:R-:W-:-:S04]  /*6180*/  LEA R2, P4, R3, UR4, 0x1 ;  /* 0x0000000403027c11 */ /* 0x000fc8000f8808ff */
[----:B------:R-:W-:Y:S02]  /*6190*/  LEA.HI.X.SX32 R3, R3, UR5, 0x1, P4 ;  /* 0x0000000503037c11 */ /* 0x000fe4000a0f0eff */
[----:B------:R-:W-:Y:S01]  /*61a0*/  ISETP.GE.AND P4, PT, R6, UR7, PT ;  /* 0x0000000706007c0c */ /* 0x000fe2000bf86270 */
[----:B------:R-:W-:Y:S01]  /*61b0*/  ULDC.64 UR6, c[0x0][0x228] ;  /* 0x00008a0000067ab9 */ /* 0x000fe20000000a00 */
[C---:B------:R-:W-:Y:S01]  /*61c0*/  LEA R4, P2, R5.reuse, UR4, 0x1 ;  /* 0x0000000405047c11 */ /* 0x040fe2000f8408ff */
[----:B------:R-:W-:Y:S01]  /*61d0*/  ULDC UR4, c[0x0][0x22c] ;  /* 0x00008b0000047ab9 */ /* 0x000fe20000000800 */
[----:B------:R-:W-:Y:S02]  /*61e0*/  ISETP.LT.AND P4, PT, R8, UR26, !P4 ;  /* 0x0000001a08007c0c */ /* 0x000fe4000e781270 */
[----:B------:R-:W-:Y:S02]  /*61f0*/  LEA.HI.X.SX32 R5, R5, UR5, 0x1, P2 ;  /* 0x0000000505057c11 */ /* 0x000fe400090f0eff */
[----:B------:R-:W-:-:S02]  /*6200*/  ISETP.LT.AND P2, PT, R7, UR24, !P1 ;  /* 0x0000001807007c0c */ /* 0x000fc4000cf41270 */
[----:B------:R-:W-:Y:S01]  /*6210*/  ISETP.LT.AND P1, PT, R8, UR22, !P1 ;  /* 0x0000001608007c0c */ /* 0x000fe2000cf21270 */
[----:B------:R-:W0:Y:S01]  /*6220*/  LDS.128 R24, [R0] ;  /* 0x0000000000187984 */ /* 0x000e220000000c00 */
[----:B------:R-:W-:Y:S06]  /*6230*/  BAR.SYNC.DEFER_BLOCKING 0x0 ;  /* 0x0000000000007b1d */ /* 0x000fec0000010000 */
[----:B------:R-:W-:Y:S02]  /*6240*/  STSM.16.M88.4 [R9], R40 ;  /* 0x0000002809007844 */ /* 0x000fe40000000200 */
[----:B------:R-:W-:Y:S06]  /*6250*/  BAR.SYNC.DEFER_BLOCKING 0x0 ;  /* 0x0000000000007b1d */ /* 0x000fec0000010000 */
[----:B------:R-:W1:Y:S02]  /*6260*/  LDS.128 R28, [R0] ;  /* 0x00000000001c7984 */ /* 0x000e640000000c00 */
[----:B------:R-:W-:Y:S06]  /*6270*/  BAR.SYNC.DEFER_BLOCKING 0x0 ;  /* 0x0000000000007b1d */ /* 0x000fec0000010000 */
[----:B------:R-:W-:Y:S02]  /*6280*/  STSM.16.M88.4 [R9], R156 ;  /* 0x0000009c09007844 */ /* 0x000fe40000000200 */
[----:B------:R-:W-:Y:S06]  /*6290*/  BAR.SYNC.DEFER_BLOCKING 0x0 ;  /* 0x0000000000007b1d */ /* 0x000fec0000010000 */
[----:B------:R-:W-:Y:S02]  /*62a0*/  LDS.128 R32, [R0] ;  /* 0x0000000000207984 */ /* 0x000fe40000000c00 */
[----:B------:R-:W-:Y:S06]  /*62b0*/  BAR.SYNC.DEFER_BLOCKING 0x0 ;  /* 0x0000000000007b1d */ /* 0x000fec0000010000 */
[----:B------:R-:W-:Y:S02]  /*62c0*/  STSM.16.M88.4 [R9], R96 ;  /* 0x0000006009007844 */ /* 0x000fe40000000200 */
[----:B------:R-:W-:Y:S06]  /*62d0*/  BAR.SYNC.DEFER_BLOCKING 0x0 ;  /* 0x0000000000007b1d */ /* 0x000fec0000010000 */
[----:B------:R-:W-:Y:S02]  /*62e0*/  LDS.128 R36, [R0] ;  /* 0x0000000000247984 */ /* 0x000fe40000000c00 */
[----:B------:R-:W-:Y:S06]  /*62f0*/  BAR.SYNC.DEFER_BLOCKING 0x0 ;  /* 0x0000000000007b1d */ /* 0x000fec0000010000 */
[----:B------:R-:W-:Y:S02]  /*6300*/  STSM.16.M88.4 [R9], R148 ;  /* 0x0000009409007844 */ /* 0x000fe40000000200 */
[----:B------:R-:W-:Y:S06]  /*6310*/  BAR.SYNC.DEFER_BLOCKING 0x0 ;  /* 0x0000000000007b1d */ /* 0x000fec0000010000 */
[----:B------:R-:W2:Y:S02]  /*6320*/  LDS.128 R40, [R0] ;  /* 0x0000000000287984 */ /* 0x000ea40000000c00 */
[----:B------:R-:W-:Y:S06]  /*6330*/  BAR.SYNC.DEFER_BLOCKING 0x0 ;  /* 0x0000000000007b1d */ /* 0x000fec0000010000 */
[----:B------:R-:W-:Y:S02]  /*6340*/  STSM.16.M88.4 [R9], R100 ;  /* 0x0000006409007844 */ /* 0x000fe40000000200 */
[----:B------:R-:W-:Y:S06]  /*6350*/  BAR.SYNC.DEFER_BLOCKING 0x0 ;  /* 0x0000000000007b1d */ /* 0x000fec0000010000 */
[----:B------:R-:W3:Y:S02]  /*6360*/  LDS.128 R88, [R0] ;  /* 0x0000000000587984 */ /* 0x000ee40000000c00 */
        /* <DEDUP_REMOVED lines=19> */
[----:B------:R-:W4:Y:S02]  /*64a0*/  LDS.128 R144, [R0] ;  /* 0x0000000000907984 */ /* 0x000f240000000c00 */
        /* <DEDUP_REMOVED lines=73> */
[----:B------:R0:W-:Y:S02]  /*6940*/  STSM.16.M88.4 [R9], R16 ;  /* 0x0000001009007844 */ /* 0x0001e40000000200 */
[----:B------:R-:W-:Y:S01]  /*6950*/  BAR.SYNC.DEFER_BLOCKING 0x0 ;  /* 0x0000000000007b1d */ /* 0x000fe20000010000 */
[----:B0-----:R-:W-:-:S05]  /*6960*/  PRMT R19, R24, 0x7632, R19 ;  /* 0x0000763218137816 */ /* 0x001fca0000000013 */
[----:B------:R-:W0:Y:S02]  /*6970*/  LDS.128 R20, [R0] ;  /* 0x0000000000147984 */ /* 0x000e240000000c00 */
[----:B------:R-:W-:Y:S06]  /*6980*/  BAR.SYNC.DEFER_BLOCKING 0x0 ;  /* 0x0000000000007b1d */ /* 0x000fec0000010000 */
[----:B------:R-:W-:Y:S02]  /*6990*/  STSM.16.M88.4 [R9], R84 ;  /* 0x0000005409007844 */ /* 0x000fe40000000200 */
[----:B------:R-:W-:Y:S06]  /*69a0*/  BAR.SYNC.DEFER_BLOCKING 0x0 ;  /* 0x0000000000007b1d */ /* 0x000fec0000010000 */
[----:B------:R-:W0:Y:S02]  /*69b0*/  LDS.128 R12, [R0] ;  /* 0x00000000000c7984 */ /* 0x000e240000000c00 */
[----:B------:R-:W-:Y:S06]  /*69c0*/  BAR.SYNC.DEFER_BLOCKING 0x0 ;  /* 0x0000000000007b1d */ /* 0x000fec0000010000 */
[----:B------:R1:W-:Y:S02]  /*69d0*/  STSM.16.M88.4 [R9], R216 ;  /* 0x000000d809007844 */ /* 0x0003e40000000200 */
[----:B-1----:R-:W-:-:S04]  /*69e0*/  IMAD R9, R6, UR28, RZ ;  /* 0x0000001c06097c24 */ /* 0x002fc8000f8e02ff */
[C---:B------:R-:W-:Y:S01]  /*69f0*/  IMAD.WIDE R10, R9.reuse, 0x2, R2 ;  /* 0x00000002090a7825 */ /* 0x040fe200078e0202 */
[----:B------:R-:W-:Y:S03]  /*6a00*/  BAR.SYNC.DEFER_BLOCKING 0x0 ;  /* 0x0000000000007b1d */ /* 0x000fe60000010000 */
[----:B------:R-:W-:-:S04]  /*6a10*/  IMAD.WIDE R16, R9, 0x2, R4 ;  /* 0x0000000209107825 */ /* 0x000fc800078e0204 */
[----:B------:R-:W-:Y:S02]  /*6a20*/  VIADD R79, R9, UR28 ;  /* 0x0000001c094f7c36 */ /* 0x000fe40008000000 */
[C---:B------:R-:W-:Y:S02]  /*6a30*/  VIADD R9, R6.reuse, 0x5 ;  /* 0x0000000506097836 */ /* 0x040fe40000000000 */
[----:B------:R-:W-:Y:S01]  /*6a40*/  IMAD.WIDE R76, R79, 0x2, R4 ;  /* 0x000000024f4c7825 */ /* 0x000fe200078e0204 */
[----:B------:R1:W-:Y:S02]  /*6a50*/  @P5 STG.E.U16 desc[UR14][R10.64], R24 ;  /* 0x000000180a005986 */ /* 0x0003e4000c10150e */
[----:B------:R-:W-:Y:S01]  /*6a60*/  ISETP.GE.AND P5, PT, R9, UR4, PT ;  /* 0x0000000409007c0c */ /* 0x000fe2000bfa6270 */
[----:B------:R-:W-:Y:S01]  /*6a70*/  VIADD R9, R6, 0x6 ;  /* 0x0000000606097836 */ /* 0x000fe20000000000 */
[----:B------:R-:W-:Y:S01]  /*6a80*/  ULDC UR4, c[0x0][0x22c] ;  /* 0x00008b0000047ab9 */ /* 0x000fe20000000800 */
[----:B------:R2:W-:Y:S01]  /*6a90*/  @P4 STG.E.U16 desc[UR14][R16.64], R19 ;  /* 0x0000001310004986 */ /* 0x0005e2000c10150e */
[----:B------:R-:W-:-:S02]  /*6aa0*/  ISETP.LT.AND P4, PT, R7, UR20, !P6 ;  /* 0x0000001407007c0c */ /* 0x000fc4000f781270 */
[----:B------:R-:W-:Y:S01]  /*6ab0*/  ISETP.LT.AND P6, PT, R8, UR18, !P6 ;  /* 0x0000001208007c0c */ /* 0x000fe2000f7c1270 */
[----:B------:R-:W-:Y:S01]  /*6ac0*/  ULDC UR18, c[0x0][0x228] ;  /* 0x00008a0000127ab9 */ /* 0x000fe20000000800 */
[----:B-1----:R-:W-:Y:S01]  /*6ad0*/  PRMT R11, R28, 0x7632, R11 ;  /* 0x000076321c0b7816 */ /* 0x002fe2000000000b */
[----:B--2---:R-:W-:-:S04]  /*6ae0*/  IMAD.WIDE R18, R79, 0x2, R2 ;  /* 0x000000024f127825 */ /* 0x004fc800078e0202 */
[----:B------:R-:W-:Y:S01]  /*6af0*/  VIADD R79, R79, UR28 ;  /* 0x0000001c4f4f7c36 */ /* 0x000fe20008000000 */
[----:B------:R1:W-:Y:S01]  /*6b00*/  @P2 STG.E.U16 desc[UR14][R18.64], R28 ;  /* 0x0000001c12002986 */ /* 0x0003e2000c10150e */
[----:B------:R-:W-:Y:S01]  /*6b10*/  ISETP.GE.AND P2, PT, R9, UR4, PT ;  /* 0x0000000409007c0c */ /* 0x000fe2000bf46270 */
[----:B------:R-:W-:Y:S01]  /*6b20*/  VIADD R9, R6, 0x7 ;  /* 0x0000000706097836 */ /* 0x000fe20000000000 */
[----:B------:R-:W-:Y:S01]  /*6b30*/  ULDC UR4, c[0x0][0x22c] ;  /* 0x00008b0000047ab9 */ /* 0x000fe20000000800 */
[----:B------:R2:W-:Y:S01]  /*6b40*/  @P1 STG.E.U16 desc[UR14][R76.64], R11 ;  /* 0x0000000b4c001986 */ /* 0x0005e2000c10150e */
[----:B------:R-:W-:Y:S01]  /*6b50*/  ISETP.LT.AND P1, PT, R7, UR16, !P0 ;  /* 0x0000001007007c0c */ /* 0x000fe2000c721270 */
[C---:B------:R-:W-:Y:S01]  /*6b60*/  VIADD R85, R79.reuse, UR28 ;  /* 0x0000001c4f557c36 */ /* 0x040fe20008000000 */
[----:B------:R-:W-:Y:S01]  /*6b70*/  ISETP.LT.AND P0, PT, R8, UR12, !P0 ;  /* 0x0000000c08007c0c */ /* 0x000fe2000c701270 */
[----:B------:R-:W-:Y:S01]  /*6b80*/  IMAD.WIDE R16, R79, 0x2, R4 ;  /* 0x000000024f107825 */ /* 0x000fe200078e0204 */
[----:B------:R-:W-:Y:S01]  /*6b90*/  ULDC UR12, c[0x0][0x228] ;  /* 0x00008a00000c7ab9 */ /* 0x000fe20000000800 */
[----:B------:R-:W-:-:S02]  /*6ba0*/  ULDC UR16, c[0x0][0x228] ;  /* 0x00008a0000107ab9 */ /* 0x000fc40000000800 */
[----:B-1----:R-:W-:Y:S01]  /*6bb0*/  IMAD.WIDE R18, R85, 0x2, R2 ;  /* 0x0000000255127825 */ /* 0x002fe200078e0202 */
[----:B------:R-:W-:-:S03]  /*6bc0*/  PRMT R28, R40, 0x7632, R28 ;  /* 0x00007632281c7816 */ /* 0x000fc6000000001c */
[----:B--2---:R-:W-:-:S05]  /*6bd0*/  IMAD.WIDE R10, R79, 0x2, R2 ;  /* 0x000000024f0a7825 */ /* 0x004fca00078e0202 */
[----:B------:R1:W-:Y:S01]  /*6be0*/  @P4 STG.E.U16 desc[UR14][R10.64], R25 ;  /* 0x000000190a004986 */ /* 0x0003e2000c10150e */
[----:B------:R-:W-:Y:S01]  /*6bf0*/  ISETP.GE.AND P4, PT, R9, UR4, PT ;  /* 0x0000000409007c0c */ /* 0x000fe2000bf86270 */
[----:B------:R-:W-:Y:S01]  /*6c00*/  VIADD R9, R6, 0x8 ;  /* 0x0000000806097836 */ /* 0x000fe20000000000 */
[----:B------:R-:W-:Y:S01]  /*6c10*/  ULDC UR4, c[0x0][0x22c] ;  /* 0x00008b0000047ab9 */ /* 0x000fe20000000800 */
[----:B-1----:R-:W-:-:S05]  /*6c20*/  PRMT R11, R25, 0x7632, R11 ;  /* 0x00007632190b7816 */ /* 0x002fca000000000b */
[----:B------:R1:W-:Y:S01]  /*6c30*/  @P6 STG.E.U16 desc[UR14][R16.64], R11 ;  /* 0x0000000b10006986 */ /* 0x0003e2000c10150e */
[C---:B------:R-:W-:Y:S01]  /*6c40*/  ISETP.LT.AND P6, PT, R7.reuse, UR6, !P5 ;  /* 0x0000000607007c0c */ /* 0x040fe2000efc1270 */
[----:B------:R-:W-:Y:S02]  /*6c50*/  ULDC UR6, c[0x0][0x228] ;  /* 0x00008a0000067ab9 */ /* 0x000fe40000000800 */
[----:B------:R2:W-:Y:S01]  /*6c60*/  @P1 STG.E.U16 desc[UR14][R18.64], R29 ;  /* 0x0000001d12001986 */ /* 0x0005e2000c10150e */
[----:B------:R-:W-:Y:S01]  /*6c70*/  ISETP.LT.AND P1, PT, R7, UR10, !P3 ;  /* 0x0000000a07007c0c */ /* 0x000fe2000df21270 */
[----:B------:R-:W-:Y:S01]  /*6c80*/  ULDC UR10, c[0x0][0x228] ;  /* 0x00008a00000a7ab9 */ /* 0x000fe20000000800 */
[----:B------:R-:W-:Y:S01]  /*6c90*/  ISETP.LT.AND P3, PT, R8, UR8, !P3 ;  /* 0x0000000808007c0c */ /* 0x000fe2000df61270 */
[----:B------:R-:W-:Y:S01]  /*6ca0*/  ULDC UR8, c[0x0][0x228] ;  /* 0x00008a0000087ab9 */ /* 0x000fe20000000800 */
[----:B-1----:R-:W-:Y:S01]  /*6cb0*/  PRMT R17, R29, 0x7632, R17 ;  /* 0x000076321d117816 */ /* 0x002fe20000000011 */
[----:B------:R-:W-:-:S04]  /*6cc0*/  IMAD.WIDE R10, R85, 0x2, R4 ;  /* 0x00000002550a7825 */ /* 0x000fc800078e0204 */
[----:B------:R-:W-:Y:S01]  /*6cd0*/  VIADD R85, R85, UR28 ;  /* 0x0000001c55557c36 */ /* 0x000fe20008000000 */
[----:B------:R1:W-:Y:S01]  /*6ce0*/  @P0 STG.E.U16 desc[UR14][R10.64], R17 ;  /* 0x000000110a000986 */ /* 0x0003e2000c10150e */
[----:B------:R-:W-:Y:S01]  /*6cf0*/  ISETP.GE.AND P0, PT, R9, UR4, PT ;  /* 0x0000000409007c0c */ /* 0x000fe2000bf06270 */
[----:B------:R-:W-:Y:S01]  /*6d00*/  VIADD R9, R6, 0x9 ;  /* 0x0000000906097836 */ /* 0x000fe20000000000 */
[----:B------:R-:W-:Y:S01]  /*6d10*/  ULDC UR4, c[0x0][0x22c] ;  /* 0x00008b0000047ab9 */ /* 0x000fe20000000800 */
[C---:B--2---:R-:W-:Y:S02]  /*6d20*/  VIADD R29, R85.reuse, UR28 ;  /* 0x0000001c551d7c36 */ /* 0x044fe40008000000 */
[----:B------:R-:W-:-:S04]  /*6d30*/  IMAD.WIDE R18, R85, 0x2, R4 ;  /* 0x0000000255127825 */ /* 0x000fc800078e0204 */
[----:B------:R-:W-:Y:S01]  /*6d40*/  IMAD.WIDE R24, R29, 0x2, R2 ;  /* 0x000000021d187825 */ /* 0x000fe200078e0202 */
[----:B-1----:R-:W-:-:S03]  /*6d50*/  PRMT R11, R26, 0x7632, R11 ;  /* 0x000076321a0b7816 */ /* 0x002fc6000000000b */
[----:B------:R-:W-:-:S05]  /*6d60*/  IMAD.WIDE R16, R85, 0x2, R2 ;  /* 0x0000000255107825 */ /* 0x000fca00078e0202 */
[----:B------:R1:W-:Y:S01]  /*6d70*/  @P1 STG.E.U16 desc[UR14][R16.64], R26 ;  /* 0x0000001a10001986 */ /* 0x0003e2000c10150e */
[----:B------:R-:W-:Y:S01]  /*6d80*/  ISETP.GE.AND P1, PT, R9, UR4, PT ;  /* 0x0000000409007c0c */ /* 0x000fe2000bf26270 */
[----:B------:R-:W-:Y:S01]  /*6d90*/  ULDC.64 UR4, c[0x0][0x228] ;  /* 0x00008a0000047ab9 */ /* 0x000fe20000000a00 */
[----:B------:R-:W-:Y:S01]  /*6da0*/  VIADD R9, R6, 0xa ;  /* 0x0000000a06097836 */ /* 0x000fe20000000000 */
[C---:B------:R-:W-:Y:S01]  /*6db0*/  ISETP.LT.AND P5, PT, R8.reuse, UR4, !P5 ;  /* 0x0000000408007c0c */ /* 0x040fe2000efa1270 */
[----:B------:R2:W-:Y:S01]  /*6dc0*/  @P3 STG.E.U16 desc[UR14][R18.64], R11 ;  /* 0x0000000b12003986 */ /* 0x0005e2000c10150e */
[----:B------:R-:W-:Y:S01]  /*6dd0*/  ISETP.LT.AND P3, PT, R7, UR30, !P2 ;  /* 0x0000001e07007c0c */ /* 0x000fe2000d761270 */
[----:B------:R-:W-:Y:S01]  /*6de0*/  ULDC UR4, c[0x0][0x22c] ;  /* 0x00008b0000047ab9 */ /* 0x000fe20000000800 */
[----:B------:R-:W-:Y:S01]  /*6df0*/  ISETP.LT.AND P2, PT, R8, UR6, !P2 ;  /* 0x0000000608007c0c */ /* 0x000fe2000d741270 */
[----:B------:R3:W-:Y:S01]  /*6e00*/  @P6 STG.E.U16 desc[UR14][R24.64], R30 ;  /* 0x0000001e18006986 */ /* 0x0007e2000c10150e */
[----:B------:R-:W-:Y:S01]  /*6e10*/  ISETP.GE.AND P6, PT, R9, UR4, PT ;  /* 0x0000000409007c0c */ /* 0x000fe2000bfc6270 */
[----:B------:R-:W-:Y:S01]  /*6e20*/  VIADD R9, R29, UR28 ;  /* 0x0000001c1d097c36 */ /* 0x000fe20008000000 */
[----:B-1----:R-:W-:Y:S01]  /*6e30*/  PRMT R26, R30, 0x7632, R26 ;  /* 0x000076321e1a7816 */ /* 0x002fe2000000001a */
[----:B------:R-:W-:Y:S01]  /*6e40*/  ULDC UR4, c[0x0][0x22c] ;  /* 0x00008b0000047ab9 */ /* 0x000fe20000000800 */
[----:B------:R-:W-:Y:S01]  /*6e50*/  ULDC UR6, c[0x0][0x228] ;  /* 0x00008a0000067ab9 */ /* 0x000fe20000000800 */
[----:B------:R-:W-:-:S04]  /*6e60*/  IMAD.WIDE R16, R9, 0x2, R2 ;  /* 0x0000000209107825 */ /* 0x000fc800078e0202 */
[----:B--2---:R-:W-:Y:S01]  /*6e70*/  IMAD.WIDE R10, R29, 0x2, R4 ;  /* 0x000000021d0a7825 */ /* 0x004fe200078e0204 */
[----:B---3--:R-:W-:-:S03]  /*6e80*/  PRMT R24, R27, 0x7632, R24 ;  /* 0x000076321b187816 */ /* 0x008fc60000000018 */
[----:B------:R-:W-:Y:S01]  /*6e90*/  VIADD R25, R6, 0xb ;  /* 0x0000000b06197836 */ /* 0x000fe20000000000 */
[----:B------:R1:W-:Y:S01]  /*6ea0*/  @P5 STG.E.U16 desc[UR14][R10.64], R26 ;  /* 0x0000001a0a005986 */ /* 0x0003e2000c10150e */
[----:B------:R-:W-:-:S03]  /*6eb0*/  IMAD.WIDE R18, R9, 0x2, R4 ;  /* 0x0000000209127825 */ /* 0x000fc600078e0204 */
[----:B------:R-:W-:Y:S01]  /*6ec0*/  ISETP.GE.AND P5, PT, R25, UR4, PT ;  /* 0x0000000419007c0c */ /* 0x000fe2000bfa6270 */
[----:B------:R2:W-:Y:S01]  /*6ed0*/  @P3 STG.E.U16 desc[UR14][R16.64], R27 ;  /* 0x0000001b10003986 */ /* 0x0005e2000c10150e */
[----:B------:R-:W-:Y:S01]  /*6ee0*/  ULDC UR4, c[0x0][0x228] ;  /* 0x00008a0000047ab9 */ /* 0x000fe20000000800 */
[----:B------:R-:W-:Y:S01]  /*6ef0*/  VIADD R25, R9, UR28 ;  /* 0x0000001c09197c36 */ /* 0x000fe20008000000 */
[C---:B------:R-:W-:Y:S01]  /*6f00*/  ISETP.LT.AND P3, PT, R7.reuse, UR8, !P0 ;  /* 0x0000000807007c0c */ /* 0x040fe2000c761270 */
[----:B------:R3:W-:Y:S01]  /*6f10*/  @P2 STG.E.U16 desc[UR14][R18.64], R24 ;  /* 0x0000001812002986 */ /* 0x0007e2000c10150e */
[----:B------:R-:W-:Y:S01]  /*6f20*/  ISETP.LT.AND P2, PT, R7, UR4, !P4 ;  /* 0x0000000407007c0c */ /* 0x000fe2000e741270 */
[----:B------:R-:W-:Y:S01]  /*6f30*/  VIADD R9, R6, 0xc ;  /* 0x0000000c06097836 */ /* 0x000fe20000000000 */
[C---:B------:R-:W-:Y:S01]  /*6f40*/  ISETP.LT.AND P4, PT, R8.reuse, UR6, !P4 ;  /* 0x0000000608007c0c */ /* 0x040fe2000e781270 */
[----:B------:R-:W-:Y:S01]  /*6f50*/  ULDC UR6, c[0x0][0x228] ;  /* 0x00008a0000067ab9 */ /* 0x000fe20000000800 */
[C---:B-1----:R-:W-:Y:S01]  /*6f60*/  IMAD.WIDE R10, R25.reuse, 0x2, R2 ;  /* 0x00000002190a7825 */ /* 0x042fe200078e0202 */
[----:B------:R-:W-:Y:S01]  /*6f70*/  ISETP.LT.AND P0, PT, R8, UR6, !P0 ;  /* 0x0000000608007c0c */ /* 0x000fe2000c701270 */
[----:B------:R-:W-:Y:S01]  /*6f80*/  ULDC UR4, c[0x0][0x22c] ;  /* 0x00008b0000047ab9 */ /* 0x000fe20000000800 */
[----:B------:R-:W-:Y:S01]  /*6f90*/  ULDC UR6, c[0x0][0x228] ;  /* 0x00008a0000067ab9 */ /* 0x000fe20000000800 */
[----:B--2---:R-:W-:Y:S01]  /*6fa0*/  IMAD.WIDE R16, R25, 0x2, R4 ;  /* 0x0000000219107825 */ /* 0x004fe200078e0204 */
[----:B------:R-:W-:Y:S01]  /*6fb0*/  ULDC UR8, c[0x0][0x228] ;  /* 0x00008a0000087ab9 */ /* 0x000fe20000000800 */
[----:B------:R-:W-:-:S02]  /*6fc0*/  PRMT R26, R39, 0x7632, R26 ;  /* 0x00007632271a7816 */ /* 0x000fc4000000001a */
[----:B---3--:R-:W-:Y:S01]  /*6fd0*/  PRMT R19, R31, 0x7632, R19 ;  /* 0x000076321f137816 */ /* 0x008fe20000000013 */
[----:B------:R-:W-:Y:S01]  /*6fe0*/  VIADD R27, R25, UR28 ;  /* 0x0000001c191b7c36 */ /* 0x000fe20008000000 */
[----:B------:R1:W-:Y:S01]  /*6ff0*/  @P2 STG.E.U16 desc[UR14][R10.64], R31 ;  /* 0x0000001f0a002986 */ /* 0x0003e2000c10150e */
[----:B------:R-:W-:Y:S01]  /*7000*/  ISETP.GE.AND P2, PT, R9, UR4, PT ;  /* 0x0000000409007c0c */ /* 0x000fe2000bf46270 */
[----:B------:R-:W-:Y:S01]  /*7010*/  ULDC UR4, c[0x0][0x228] ;  /* 0x00008a0000047ab9 */ /* 0x000fe20000000800 */
[----:B------:R-:W-:Y:S01]  /*7020*/  IMAD.WIDE R24, R27, 0x2, R4 ;  /* 0x000000021b187825 */ /* 0x000fe200078e0204 */
[----:B------:R2:W-:Y:S01]  /*7030*/  @P4 STG.E.U16 desc[UR14][R16.64], R19 ;  /* 0x0000001310004986 */ /* 0x0005e2000c10150e */
[----:B------:R-:W-:Y:S01]  /*7040*/  ISETP.LT.AND P4, PT, R7, UR4, !P1 ;  /* 0x0000000407007c0c */ /* 0x000fe2000cf81270 */
[----:B------:R-:W-:Y:S01]  /*7050*/  ULDC UR4, c[0x0][0x22c] ;  /* 0x00008b0000047ab9 */ /* 0x000fe20000000800 */
[----:B------:R-:W-:Y:S01]  /*7060*/  ISETP.LT.AND P1, PT, R8, UR6, !P1 ;  /* 0x0000000608007c0c */ /* 0x000fe2000cf21270 */
[C---:B------:R-:W-:Y:S01]  /*7070*/  VIADD R9, R6.reuse, 0xd ;  /* 0x0000000d06097836 */ /* 0x040fe20000000000 */
[----:B------:R-:W-:Y:S01]  /*7080*/  ULDC UR6, c[0x0][0x228] ;  /* 0x00008a0000067ab9 */ /* 0x000fe20000000800 */
[----:B------:R-:W-:Y:S01]  /*7090*/  VIADD R29, R6, 0x14 ;  /* 0x00000014061d7836 */ /* 0x000fe20000000000 */
[----:B-1----:R-:W-:Y:S01]  /*70a0*/  PRMT R11, R32, 0x7632, R11 ;  /* 0x00007632200b7816 */ /* 0x002fe2000000000b */
[----:B--2---:R-:W-:-:S04]  /*70b0*/  IMAD.WIDE R18, R27, 0x2, R2 ;  /* 0x000000021b127825 */ /* 0x004fc800078e0202 */
        /* <DEDUP_REMOVED lines=8> */
[----:B------:R-:W-:Y:S01]  /*7140*/  VIADD R9, R6, 0xe ;  /* 0x0000000e06097836 */ /* 0x000fe20000000000 */
        /* <DEDUP_REMOVED lines=12> */
[----:B------:R-:W-:Y:S01]  /*7210*/  ULDC UR6, c[0x0][0x228] ;  /* 0x00008a0000067ab9 */ /* 0x000fe20000000800 */
[----:B-1----:R-:W-:-:S04]  /*7220*/  IMAD.WIDE R10, R27, 0x2, R4 ;  /* 0x000000021b0a7825 */ /* 0x002fc800078e0204 */
[----:B--2---:R-:W-:-:S04]  /*7230*/  IMAD.WIDE R18, R27, 0x2, R2 ;  /* 0x000000021b127825 */ /* 0x004fc800078e0202 */
[----:B------:R-:W-:Y:S01]  /*7240*/  IMAD.WIDE R16, R25, 0x2, R2 ;  /* 0x0000000219107825 */ /* 0x000fe200078e0202 */
[----:B------:R1:W-:Y:S01]  /*7250*/  @P0 STG.E.U16 desc[UR14][R18.64], R33 ;  /* 0x0000002112000986 */ /* 0x0003e2000c10150e */
[----:B------:R-:W-:Y:S01]  /*7260*/  ISETP.GE.AND P0, PT, R9, UR4, PT ;  /* 0x0000000409007c0c */ /* 0x000fe2000bf06270 */
[----:B------:R-:W-:Y:S01]  /*7270*/  ULDC UR4, c[0x0][0x228] ;  /* 0x00008a0000047ab9 */ /* 0x000fe20000000800 */
[----:B------:R-:W-:Y:S01]  /*7280*/  VIADD R9, R6, 0x10 ;  /* 0x0000001006097836 */ /* 0x000fe20000000000 */
[----:B------:R-:W-:Y:S01]  /*7290*/  ISETP.LT.AND P5, PT, R8, UR4, !P5 ;  /* 0x0000000408007c0c */ /* 0x000fe2000efa1270 */
        /* <DEDUP_REMOVED lines=17> */
[C---:B------:R-:W-:Y:S02]  /*73b0*/  VIADD R27, R25.reuse, UR28 ;  /* 0x0000001c191b7c36 */ /* 0x040fe40008000000 */
[----:B--2---:R-:W-:-:S04]  /*73c0*/  IMAD.WIDE R16, R25, 0x2, R4 ;  /* 0x0000000219107825 */ /* 0x004fc800078e0204 */
[----:B-1----:R-:W-:Y:S01]  /*73d0*/  IMAD.WIDE R10, R25, 0x2, R2 ;  /* 0x00000002190a7825 */ /* 0x002fe200078e0202 */
[----:B------:R-:W-:-:S03]  /*73e0*/  PRMT R19, R34, 0x7632, R19 ;  /* 0x0000763222137816 */ /* 0x000fc60000000013 */
[----:B------:R-:W-:Y:S01]  /*73f0*/  IMAD.WIDE R24, R27, 0x2, R2 ;  /* 0x000000021b187825 */ /* 0x000fe200078e0202 */
[----:B------:R1:W-:Y:S01]  /*7400*/  @P1 STG.E.U16 desc[UR14][R10.64], R34 ;  /* 0x000000220a001986 */ /* 0x0003e2000c10150e */
[----:B------:R-:W-:Y:S01]  /*7410*/  ISETP.GE.AND P1, PT, R9, UR4, PT ;  /* 0x0000000409007c0c */ /* 0x000fe2000bf26270 */
[----:B------:R-:W-:Y:S01]  /*7420*/  ULDC UR4, c[0x0][0x228] ;  /* 0x00008a0000047ab9 */ /* 0x000fe20000000800 */
[----:B------:R-:W-:Y:S01]  /*7430*/  VIADD R9, R6, 0x12 ;  /* 0x0000001206097836 */ /* 0x000fe20000000000 */
[----:B------:R-:W-:Y:S01]  /*7440*/  @P2 STG.E.U16 desc[UR14][R16.64], R19 ;  /* 0x0000001310002986 */ /* 0x000fe2000c10150e */
[C---:B------:R-:W-:Y:S01]  /*7450*/  ISETP.LT.AND P3, PT, R8.reuse, UR4, !P3 ;  /* 0x0000000408007c0c */ /* 0x040fe2000df61270 */
[----:B------:R-:W-:Y:S02]  /*7460*/  ULDC UR4, c[0x0][0x22c] ;  /* 0x00008b0000047ab9 */ /* 0x000fe40000000800 */
[----:B------:R2:W-:Y:S01]  /*7470*/  @P6 STG.E.U16 desc[UR14][R24.64], R38 ;  /* 0x0000002618006986 */ /* 0x0005e2000c10150e */
[----:B------:R-:W-:Y:S01]  /*7480*/  ISETP.LT.AND P6, PT, R7, UR6, !P4 ;  /* 0x0000000607007c0c */ /* 0x000fe2000e7c1270 */
[----:B------:R-:W-:Y:S01]  /*7490*/  ULDC UR6, c[0x0][0x228] ;  /* 0x00008a0000067ab9 */ /* 0x000fe20000000800 */
[----:B------:R-:W-:Y:S01]  /*74a0*/  ISETP.LT.AND P4, PT, R8, UR8, !P4 ;  /* 0x0000000808007c0c */ /* 0x000fe2000e781270 */
[----:B-1----:R-:W-:Y:S01]  /*74b0*/  IMAD.WIDE R10, R27, 0x2, R4 ;  /* 0x000000021b0a7825 */ /* 0x002fe200078e0204 */
[----:B------:R-:W-:Y:S01]  /*74c0*/  ISETP.GE.AND P2, PT, R9, UR4, PT ;  /* 0x0000000409007c0c */ /* 0x000fe2000bf46270 */
[----:B------:R-:W-:Y:S01]  /*74d0*/  ULDC UR4, c[0x0][0x22c] ;  /* 0x00008b0000047ab9 */ /* 0x000fe20000000800 */
[----:B------:R-:W-:Y:S01]  /*74e0*/  ULDC UR8, c[0x0][0x228] ;  /* 0x00008a0000087ab9 */ /* 0x000fe20000000800 */
[----:B------:R-:W-:Y:S01]  /*74f0*/  VIADD R9, R27, UR28 ;  /* 0x0000001c1b097c36 */ /* 0x000fe20008000000 */
[----:B--2---:R-:W-:Y:S01]  /*7500*/  PRMT R38, R38, 0x7632, R38 ;  /* 0x0000763226267816 */ /* 0x004fe20000000026 */
[----:B------:R-:W-:Y:S01]  /*7510*/  VIADD R25, R6, 0x13 ;  /* 0x0000001306197836 */ /* 0x000fe20000000000 */
[----:B------:R-:W-:Y:S01]  /*7520*/  PRMT R24, R35, 0x7632, R24 ;  /* 0x0000763223187816 */ /* 0x000fe20000000018 */
[----:B------:R-:W-:-:S02]  /*7530*/  IMAD.WIDE R16, R9, 0x2, R2 ;  /* 0x0000000209107825 */ /* 0x000fc400078e0202 */
[----:B------:R1:W-:Y:S01]  /*7540*/  @P3 STG.E.U16 desc[UR14][R10.64], R38 ;  /* 0x000000260a003986 */ /* 0x0003e2000c10150e */
[----:B------:R-:W-:Y:S01]  /*7550*/  ISETP.GE.AND P3, PT, R25, UR4, PT ;  /* 0x0000000419007c0c */ /* 0x000fe2000bf66270 */
[----:B------:R-:W-:Y:S01]  /*7560*/  IMAD.WIDE R18, R9, 0x2, R4 ;  /* 0x0000000209127825 */ /* 0x000fe200078e0204 */
[----:B------:R-:W-:Y:S01]  /*7570*/  ULDC UR4, c[0x0][0x228] ;  /* 0x00008a0000047ab9 */ /* 0x000fe20000000800 */
[----:B------:R2:W-:Y:S01]  /*7580*/  @P6 STG.E.U16 desc[UR14][R16.64], R35 ;  /* 0x0000002310006986 */ /* 0x0005e2000c10150e */
[----:B------:R-:W-:Y:S01]  /*7590*/  ISETP.LT.AND P6, PT, R7, UR8, !P5 ;  /* 0x0000000807007c0c */ /* 0x000fe2000efc1270 */
[----:B------:R-:W-:Y:S01]  /*75a0*/  VIADD R9, R9, UR28 ;  /* 0x0000001c09097c36 */ /* 0x000fe20008000000 */
[C---:B------:R-:W-:Y:S01]  /*75b0*/  ISETP.LT.AND P5, PT, R8.reuse, UR10, !P5 ;  /* 0x0000000a08007c0c */ /* 0x040fe2000efa1270 */
[----:B------:R3:W-:Y:S01]  /*75c0*/  @P4 STG.E.U16 desc[UR14][R18.64], R24 ;  /* 0x0000001812004986 */ /* 0x0007e2000c10150e */
[----:B------:R-:W-:Y:S01]  /*75d0*/  ISETP.LT.AND P4, PT, R7, UR4, !P0 ;  /* 0x0000000407007c0c */ /* 0x000fe2000c781270 */
[C---:B------:R-:W-:Y:S01]  /*75e0*/  VIADD R27, R9.reuse, UR28 ;  /* 0x0000001c091b7c36 */ /* 0x040fe20008000000 */
[----:B------:R-:W-:Y:S01]  /*75f0*/  ISETP.LT.AND P0, PT, R8, UR6, !P0 ;  /* 0x0000000608007c0c */ /* 0x000fe2000c701270 */
[C---:B-1----:R-:W-:Y:S01]  /*7600*/  IMAD.WIDE R10, R9.reuse, 0x2, R2 ;  /* 0x00000002090a7825 */ /* 0x042fe200078e0202 */
[----:B------:R-:W-:Y:S01]  /*7610*/  ULDC UR4, c[0x0][0x22c] ;  /* 0x00008b0000047ab9 */ /* 0x000fe20000000800 */
[----:B------:R-:W-:Y:S01]  /*7620*/  ULDC UR8, c[0x0][0x228] ;  /* 0x00008a0000087ab9 */ /* 0x000fe20000000800 */
[----:B------:R-:W-:Y:S01]  /*7630*/  ULDC UR10, c[0x0][0x228] ;  /* 0x00008a00000a7ab9 */ /* 0x000fe20000000800 */
[----:B--2---:R-:W-:Y:S01]  /*7640*/  IMAD.WIDE R16, R9, 0x2, R4 ;  /* 0x0000000209107825 */ /* 0x004fe200078e0204 */
[----:B------:R-:W-:-:S03]  /*7650*/  ULDC UR6, c[0x0][0x22c] ;  /* 0x00008b0000067ab9 */ /* 0x000fc60000000800 */
[----:B---3--:R-:W-:Y:S02]  /*7660*/  IMAD.WIDE R18, R27, 0x2, R2 ;  /* 0x000000021b127825 */ /* 0x008fe400078e0202 */
        /* <DEDUP_REMOVED lines=8> */
[----:B------:R-:W-:Y:S01]  /*76f0*/  @P6 STG.E.U16 desc[UR14][R18.64], R40 ;  /* 0x0000002812006986 */ /* 0x000fe2000c10150e */
[----:B------:R-:W-:Y:S01]  /*7700*/  VIADD R27, R27, UR28 ;  /* 0x0000001c1b1b7c36 */ /* 0x000fe20008000000 */
[----:B------:R-:W-:Y:S01]  /*7710*/  ISETP.LT.AND P6, PT, R7, UR10, !P2 ;  /* 0x0000000a07007c0c */ /* 0x000fe2000d7c1270 */
[----:B------:R-:W-:Y:S01]  /*7720*/  VIADD R9, R6, 0x15 ;  /* 0x0000001506097836 */ /* 0x000fe20000000000 */
[----:B------:R3:W-:Y:S01]  /*7730*/  @P5 STG.E.U16 desc[UR14][R24.64], R28 ;  /* 0x0000001c18005986 */ /* 0x0007e2000c10150e */
[----:B-1----:R-:W-:Y:S01]  /*7740*/  IMAD.WIDE R10, R27, 0x2, R2 ;  /* 0x000000021b0a7825 */ /* 0x002fe200078e0202 */
[----:B------:R-:W-:Y:S01]  /*7750*/  ULDC UR8, c[0x0][0x228] ;  /* 0x00008a0000087ab9 */ /* 0x000fe20000000800 */
[----:B------:R-:W-:Y:S01]  /*7760*/  ULDC UR10, c[0x0][0x228] ;  /* 0x00008a00000a7ab9 */ /* 0x000fe20000000800 */
[----:B------:R-:W-:Y:S01]  /*7770*/  ISETP.GE.AND P5, PT, R9, UR6, PT ;  /* 0x0000000609007c0c */ /* 0x000fe2000bfa6270 */
[C---:B--2---:R-:W-:Y:S01]  /*7780*/  IMAD.WIDE R16, R27.reuse, 0x2, R4 ;  /* 0x000000021b107825 */ /* 0x044fe200078e0204 */
[----:B------:R1:W-:Y:S01]  /*7790*/  @P0 STG.E.U16 desc[UR14][R10.64], R88 ;  /* 0x000000580a000986 */ /* 0x0003e2000c10150e */
[----:B------:R-:W-:Y:S01]  /*77a0*/  ISETP.LT.AND P2, PT, R8, UR8, !P2 ;  /* 0x0000000808007c0c */ /* 0x000fe2000d741270 */
[----:B------:R-:W-:Y:S01]  /*77b0*/  ULDC UR6, c[0x0][0x22c] ;  /* 0x00008b0000067ab9 */ /* 0x000fe20000000800 */
[----:B------:R-:W-:Y:S01]  /*77c0*/  VIADD R9, R6, 0x16 ;  /* 0x0000001606097836 */ /* 0x000fe20000000000 */
[----:B------:R-:W-:Y:S01]  /*77d0*/  ULDC UR8, c[0x0][0x228] ;  /* 0x00008a0000087ab9 */ /* 0x000fe20000000800 */
[----:B------:R-:W-:Y:S01]  /*77e0*/  PRMT R26, R42, 0x7632, R26 ;  /* 0x000076322a1a7816 */ /* 0x000fe2000000001a */
[----:B---3--:R-:W-:Y:S01]  /*77f0*/  VIADD R25, R27, UR4 ;  /* 0x000000041b197c36 */ /* 0x008fe20008000000 */
[----:B------:R-:W-:Y:S01]  /*7800*/  PRMT R24, R88, 0x7632, R24 ;  /* 0x0000763258187816 */ /* 0x000fe20000000018 */
[----:B------:R-:W-:Y:S01]  /*7810*/  ULDC UR4, c[0x0][0x22c] ;  /* 0x00008b0000047ab9 */ /* 0x000fe20000000800 */
[----:B----4-:R-:W-:Y:S01]  /*7820*/  PRMT R28, R147, 0x7632, R28 ;  /* 0x00007632931c7816 */ /* 0x010fe2000000001c */
[----:B------:R-:W-:Y:S01]  /*7830*/  IMAD.WIDE R18, R25, 0x2, R2 ;  /* 0x0000000219127825 */ /* 0x000fe200078e0202 */
[----:B------:R-:W-:Y:S01]  /*7840*/  ISETP.GE.AND P0, PT, R9, UR4, PT ;  /* 0x0000000409007c0c */ /* 0x000fe2000bf06270 */
[----:B------:R2:W-:Y:S01]  /*7850*/  @P1 STG.E.U16 desc[UR14][R16.64], R24 ;  /* 0x0000001810001986 */ /* 0x0005e2000c10150e */
[----:B------:R-:W-:Y:S01]  /*7860*/  ULDC UR4, c[0x0][0x248] ;  /* 0x0000920000047ab9 */ /* 0x000fe20000000800 */
[----:B------:R-:W-:-:S02]  /*7870*/  VIADD R9, R6, 0x17 ;  /* 0x0000001706097836 */ /* 0x000fc40000000000 */
[----:B------:R3:W-:Y:S01]  /*7880*/  @P6 STG.E.U16 desc[UR14][R18.64], R41 ;  /* 0x0000002912006986 */ /* 0x0007e2000c10150e */
[----:B------:R-:W-:Y:S01]  /*7890*/  ISETP.LT.AND P6, PT, R7, UR10, !P3 ;  /* 0x0000000a07007c0c */ /* 0x000fe2000dfc1270 */
[C---:B------:R-:W-:Y:S01]  /*78a0*/  VIADD R27, R25.reuse, UR4 ;  /* 0x00000004191b7c36 */ /* 0x040fe20008000000 */
[----:B------:R-:W-:Y:S01]  /*78b0*/  ISETP.LT.AND P3, PT, R8, UR12, !P3 ;  /* 0x0000000c08007c0c */ /* 0x000fe2000df61270 */
[----:B-1----:R-:W-:Y:S01]  /*78c0*/  IMAD.WIDE R10, R25, 0x2, R4 ;  /* 0x00000002190a7825 */ /* 0x002fe200078e0204 */
[----:B------:R-:W-:Y:S01]  /*78d0*/  ISETP.GE.AND P1, PT, R9, UR6, PT ;  /* 0x0000000609007c0c */ /* 0x000fe2000bf26270 */
[----:B------:R-:W-:Y:S01]  /*78e0*/  ULDC UR4, c[0x0][0x22c] ;  /* 0x00008b0000047ab9 */ /* 0x000fe20000000800 */
[----:B------:R-:W-:Y:S01]  /*78f0*/  PRMT R9, R89, 0x7632, R9 ;  /* 0x0000763259097816 */ /* 0x000fe20000000009 */
[----:B--2---:R-:W-:Y:S01]  /*7900*/  IMAD.WIDE R16, R27, 0x2, R2 ;  /* 0x000000021b107825 */ /* 0x004fe200078e0202 */
[----:B------:R-:W-:Y:S01]  /*7910*/  ULDC UR10, c[0x0][0x228] ;  /* 0x00008a00000a7ab9 */ /* 0x000fe20000000800 */
[----:B------:R-:W-:Y:S01]  /*7920*/  ULDC UR12, c[0x0][0x228] ;  /* 0x00008a00000c7ab9 */ /* 0x000fe20000000800 */
[----:B------:R-:W-:Y:S01]  /*7930*/  ULDC UR6, c[0x0][0x248] ;  /* 0x0000920000067ab9 */ /* 0x000fe20000000800 */
[----:B---3--:R-:W-:Y:S01]  /*7940*/  PRMT R41, R41, 0x7632, R41 ;  /* 0x0000763229297816 */ /* 0x008fe20000000029 */
[----:B------:R-:W-:-:S04]  /*7950*/  IMAD.WIDE R18, R27, 0x2, R4 ;  /* 0x000000021b127825 */ /* 0x000fc800078e0204 */
[----:B------:R-:W-:Y:S01]  /*7960*/  VIADD R24, R6, 0x18 ;  /* 0x0000001806187836 */ /* 0x000fe20000000000 */
[----:B------:R1:W-:Y:S04]  /*7970*/  @P2 STG.E.U16 desc[UR14][R10.64], R41 ;  /* 0x000000290a002986 */ /* 0x0003e8000c10150e */
[----:B------:R-:W-:Y:S01]  /*7980*/  @P6 STG.E.U16 desc[UR14][R16.64], R89 ;  /* 0x0000005910006986 */ /* 0x000fe2000c10150e */
[----:B------:R-:W-:Y:S01]  /*7990*/  ISETP.GE.AND P2, PT, R24, UR4, PT ;  /* 0x0000000418007c0c */ /* 0x000fe2000bf46270 */
[----:B------:R-:W-:Y:S01]  /*79a0*/  ULDC UR4, c[0x0][0x248] ;  /* 0x0000920000047ab9 */ /* 0x000fe20000000800 */
[C---:B------:R-:W-:Y:S01]  /*79b0*/  ISETP.LT.AND P6, PT, R7.reuse, UR12, !P5 ;  /* 0x0000000c07007c0c */ /* 0x040fe2000efc1270 */
[----:B------:R2:W-:Y:S01]  /*79c0*/  @P3 STG.E.U16 desc[UR14][R18.64], R9 ;  /* 0x0000000912003986 */ /* 0x0005e2000c10150e */
[----:B------:R-:W-:Y:S01]  /*79d0*/  ISETP.LT.AND P3, PT, R7, UR8, !P4 ;  /* 0x0000000807007c0c */ /* 0x000fe2000e761270 */
[----:B------:R-:W-:Y:S01]  /*79e0*/  VIADD R27, R27, UR4 ;  /* 0x000000041b1b7c36 */ /* 0x000fe20008000000 */
[C---:B------:R-:W-:Y:S01]  /*79f0*/  ISETP.LT.AND P4, PT, R8.reuse, UR10, !P4 ;  /* 0x0000000a08007c0c */ /* 0x040fe2000e781270 */
[----:B------:R-:W-:Y:S01]  /*7a00*/  ULDC UR4, c[0x0][0x22c] ;  /* 0x00008b0000047ab9 */ /* 0x000fe20000000800 */
[----:B------:R-:W-:Y:S01]  /*7a10*/  ISETP.LT.AND P5, PT, R8, UR16, !P5 ;  /* 0x0000001008007c0c */ /* 0x000fe2000efa1270 */
[C---:B------:R-:W-:Y:S01]  /*7a20*/  VIADD R29, R27.reuse, UR6 ;  /* 0x000000061b1d7c36 */ /* 0x040fe20008000000 */
[----:B------:R-:W-:Y:S01]  /*7a30*/  ULDC UR8, c[0x0][0x228] ;  /* 0x00008a0000087ab9 */ /* 0x000fe20000000800 */
[C---:B-1----:R-:W-:Y:S01]  /*7a40*/  IMAD.WIDE R10, R27.reuse, 0x2, R2 ;  /* 0x000000021b0a7825 */ /* 0x042fe200078e0202 */
[----:B------:R-:W-:Y:S01]  /*7a50*/  ULDC UR10, c[0x0][0x228] ;  /* 0x00008a00000a7ab9 */ /* 0x000fe20000000800 */
[----:B------:R-:W-:Y:S01]  /*7a60*/  ULDC UR12, c[0x0][0x228] ;  /* 0x00008a00000c7ab9 */ /* 0x000fe20000000800 */
[----:B------:R-:W-:Y:S01]  /*7a70*/  ULDC UR6, c[0x0][0x22c] ;  /* 0x00008b0000067ab9 */ /* 0x000fe20000000800 */
[----:B--2---:R-:W-:Y:S01]  /*7a80*/  VIADD R9, R6, 0x19 ;  /* 0x0000001906097836 */ /* 0x004fe20000000000 */
[----:B------:R-:W-:Y:S01]  /*7a90*/  ULDC UR16, c[0x0][0x228] ;  /* 0x00008a0000107ab9 */ /* 0x000fe20000000800 */
[----:B------:R-:W-:Y:S01]  /*7aa0*/  IMAD.WIDE R16, R27, 0x2, R4 ;  /* 0x000000021b107825 */ /* 0x000fe200078e0204 */
[----:B------:R-:W-:Y:S01]  /*7ab0*/  @P3 STG.E.U16 desc[UR14][R10.64], R42 ;  /* 0x0000002a0a003986 */ /* 0x000fe2000c10150e */
[----:B------:R-:W-:-:S02]  /*7ac0*/  PRMT R27, R90, 0x7632, R27 ;  /* 0x000076325a1b7816 */ /* 0x000fc4000000001b */
[----:B------:R-:W-:Y:S01]  /*7ad0*/  IMAD.WIDE R18, R29, 0x2, R2 ;  /* 0x000000021d127825 */ /* 0x000fe200078e0202 */
[----:B------:R-:W-:Y:S01]  /*7ae0*/  ISETP.GE.AND P3, PT, R9, UR4, PT ;  /* 0x0000000409007c0c */ /* 0x000fe2000bf66270 */
[----:B------:R1:W-:Y:S01]  /*7af0*/  @P4 STG.E.U16 desc[UR14][R16.64], R26 ;  /* 0x0000001a10004986 */ /* 0x0003e2000c10150e */
[----:B------:R-:W-:Y:S01]  /*7b00*/  ULDC UR4, c[0x0][0x248] ;  /* 0x0000920000047ab9 */ /* 0x000fe20000000800 */
[----:B------:R-:W-:Y:S01]  /*7b10*/  IMAD.WIDE R24, R29, 0x2, R4 ;  /* 0x000000021d187825 */ /* 0x000fe200078e0204 */
[C---:B------:R-:W-:Y:S01]  /*7b20*/  ISETP.LT.AND P4, PT, R7.reuse, UR8, !P0 ;  /* 0x0000000807007c0c */ /* 0x040fe2000c781270 */
[----:B------:R-:W-:Y:S01]  /*7b30*/  @P6 STG.E.U16 desc[UR14][R18.64], R90 ;  /* 0x0000005a12006986 */ /* 0x000fe2000c10150e */
[----:B------:R-:W-:Y:S01]  /*7b40*/  ISETP.LT.AND P0, PT, R8, UR10, !P0 ;  /* 0x0000000a08007c0c */ /* 0x000fe2000c701270 */
[C---:B------:R-:W-:Y:S01]  /*7b50*/  VIADD R9, R6.reuse, 0x1a ;  /* 0x0000001a06097836 */ /* 0x040fe20000000000 */
[----:B------:R-:W-:Y:S01]  /*7b60*/  ISETP.LT.AND P6, PT, R7, UR12, !P1 ;  /* 0x0000000c07007c0c */ /* 0x000fe2000cfc1270 */
[----:B------:R2:W-:Y:S01]  /*7b70*/  @P5 STG.E.U16 desc[UR14][R24.64], R27 ;  /* 0x0000001b18005986 */ /* 0x0005e2000c10150e */
[----:B------:R-:W-:Y:S01]  /*7b80*/  ULDC UR8, c[0x0][0x228] ;  /* 0x00008a0000087ab9 */ /* 0x000fe20000000800 */
[----:B------:R-:W-:Y:S01]  /*7b90*/  ULDC UR10, c[0x0][0x228] ;  /* 0x00008a00000a7ab9 */ /* 0x000fe20000000800 */
[----:B------:R-:W-:Y:S01]  /*7ba0*/  ISETP.GE.AND P5, PT, R9, UR6, PT ;  /* 0x0000000609007c0c */ /* 0x000fe2000bfa6270 */
[----:B-1----:R-:W-:Y:S01]  /*7bb0*/  VIADD R17, R29, UR4 ;  /* 0x000000041d117c36 */ /* 0x002fe20008000000 */
[----:B------:R-:W-:Y:S01]  /*7bc0*/  ULDC UR4, c[0x0][0x248] ;  /* 0x0000920000047ab9 */ /* 0x000fe20000000800 */
[----:B------:R-:W-:Y:S01]  /*7bd0*/  VIADD R9, R6, 0x1b ;  /* 0x0000001b06097836 */ /* 0x000fe20000000000 */
[----:B------:R-:W-:Y:S01]  /*7be0*/  ULDC UR12, c[0x0][0x228] ;  /* 0x00008a00000c7ab9 */ /* 0x000fe20000000800 */
[C---:B------:R-:W-:Y:S01]  /*7bf0*/  IMAD.WIDE R10, R17.reuse, 0x2, R2 ;  /* 0x00000002110a7825 */ /* 0x040fe200078e0202 */
[----:B------:R-:W-:Y:S01]  /*7c00*/  ISETP.LT.AND P1, PT, R8, UR8, !P1 ;  /* 0x0000000808007c0c */ /* 0x000fe2000cf21270 */
[----:B------:R-:W-:Y:S01]  /*7c10*/  ULDC UR6, c[0x0][0x22c] ;  /* 0x00008b0000067ab9 */ /* 0x000fe20000000800 */
[----:B------:R-:W-:Y:S01]  /*7c20*/  ULDC UR8, c[0x0][0x228] ;  /* 0x00008a0000087ab9 */ /* 0x000fe20000000800 */
[----:B--2---:R-:W-:Y:S01]  /*7c30*/  VIADD R25, R17, UR4 ;  /* 0x0000000411197c36 */ /* 0x004fe20008000000 */
[----:B------:R-:W-:Y:S01]  /*7c40*/  PRMT R24, R43, 0x7632, R24 ;  /* 0x000076322b187816 */ /* 0x000fe20000000018 */
[----:B------:R-:W-:Y:S01]  /*7c50*/  IMAD.WIDE R16, R17, 0x2, R4 ;  /* 0x0000000211107825 */ /* 0x000fe200078e0204 */
[----:B------:R1:W-:Y:S01]  /*7c60*/  @P4 STG.E.U16 desc[UR14][R10.64], R43 ;  /* 0x0000002b0a004986 */ /* 0x0003e2000c10150e */
[----:B------:R-:W-:Y:S01]  /*7c70*/  ULDC UR4, c[0x0][0x22c] ;  /* 0x00008b0000047ab9 */ /* 0x000fe20000000800 */
[----:B------:R-:W-:Y:S01]  /*7c80*/  PRMT R26, R96, 0x7632, R26 ;  /* 0x00007632601a7816 */ /* 0x000fe2000000001a */
[----:B------:R-:W-:Y:S01]  /*7c90*/  IMAD.WIDE R18, R25, 0x2, R2 ;  /* 0x0000000219127825 */ /* 0x000fe200078e0202 */
[----:B------:R2:W-:Y:S01]  /*7ca0*/  @P0 STG.E.U16 desc[UR14][R16.64], R24 ;  /* 0x0000001810000986 */ /* 0x0005e2000c10150e */
[----:B------:R-:W-:Y:S01]  /*7cb0*/  ISETP.GE.AND P4, PT, R9, UR4, PT ;  /* 0x0000000409007c0c */ /* 0x000fe2000bf86270 */
[----:B------:R-:W-:Y:S01]  /*7cc0*/  ULDC UR4, c[0x0][0x248] ;  /* 0x0000920000047ab9 */ /* 0x000fe20000000800 */
[----:B------:R-:W-:Y:S01]  /*7cd0*/  VIADD R9, R6, 0x1c ;  /* 0x0000001c06097836 */ /* 0x000fe20000000000 */
        /* <DEDUP_REMOVED lines=55> */
[----:B------:R-:W-:Y:S01]  /*8050*/  IMAD.WIDE R10, R17, 0x2, R2 ;  /* 0x00000002110a7825 */ /* 0x000fe200078e0202 */
[----:B------:R-:W-:Y:S01]  /*8060*/  ISETP.LT.AND P0, PT, R8, UR8, !P0 ;  /* 0x0000000808007c0c */ /* 0x000fe2000c701270 */
[----:B------:R-:W-:Y:S01]  /*8070*/  ULDC UR6, c[0x0][0x22c] ;  /* 0x00008b0000067ab9 */ /* 0x000fe20000000800 */
[----:B------:R-:W-:Y:S01]  /*8080*/  PRMT R26, R95, 0x7632, R26 ;  /* 0x000076325f1a7816 */ /* 0x000fe2000000001a */
[----:B--2---:R-:W-:Y:S01]  /*8090*/  VIADD R25, R17, UR4 ;  /* 0x0000000411197c36 */ /* 0x004fe20008000000 */
[----:B------:R-:W-:Y:S01]  /*80a0*/  PRMT R24, R97, 0x7632, R24 ;  /* 0x0000763261187816 */ /* 0x000fe20000000018 */
[----:B------:R-:W-:Y:S01]  /*80b0*/  IMAD.WIDE R16, R17, 0x2, R4 ;  /* 0x0000000211107825 */ /* 0x000fe200078e0204 */
[----:B------:R1:W-:Y:S01]  /*80c0*/  @P3 STG.E.U16 desc[UR14][R10.64], R97 ;  /* 0x000000610a003986 */ /* 0x0003e2000c10150e */
[----:B------:R-:W-:Y:S01]  /*80d0*/  ULDC UR4, c[0x0][0x22c] ;  /* 0x00008b0000047ab9 */ /* 0x000fe20000000800 */
[----:B------:R-:W-:Y:S01]  /*80e0*/  ULDC UR8, c[0x0][0x22c] ;  /* 0x00008b0000087ab9 */ /* 0x000fe20000000800 */
        /* <DEDUP_REMOVED lines=13> */
[C---:B--2---:R-:W-:Y:S01]  /*81c0*/  IMAD.WIDE R16, R27.reuse, 0x2, R2 ;  /* 0x000000021b107825 */ /* 0x044fe200078e0202 */
        /* <DEDUP_REMOVED lines=17> */
[C---:B-1----:R-:W-:Y:S01]  /*82e0*/  IMAD.WIDE R10, R27.reuse, 0x2, R2 ;  /* 0x000000021b0a7825 */ /* 0x042fe200078e0202 */
[----:B------:R-:W-:Y:S01]  /*82f0*/  ULDC UR4, c[0x0][0x248] ;  /* 0x0000920000047ab9 */ /* 0x000fe20000000800 */
[----:B------:R-:W-:Y:S01]  /*8300*/  ULDC UR12, c[0x0][0x228] ;  /* 0x00008a00000c7ab9 */ /* 0x000fe20000000800 */
[----:B------:R-:W-:Y:S01]  /*8310*/  ULDC UR16, c[0x0][0x228] ;  /* 0x00008a0000107ab9 */ /* 0x000fe20000000800 */
[C---:B------:R-:W-:Y:S01]  /*8320*/  VIADD R29, R27.reuse, UR6 ;  /* 0x000000061b1d7c36 */ /* 0x040fe20008000000 */
        /* <DEDUP_REMOVED lines=8> */
[----:B------:R-:W-:Y:S01]  /*83b0*/  ULDC UR8, c[0x0][0x228] ;  /* 0x00008a0000087ab9 */ /* 0x000fe20000000800 */
[----:B------:R1:W-:Y:S01]  /*83c0*/  @P2 STG.E.U16 desc[UR14][R16.64], R26 ;  /* 0x0000001a10002986 */ /* 0x0003e2000c10150e */
[----:B------:R-:W-:Y:S01]  /*83d0*/  IMAD.WIDE R24, R29, 0x2, R4 ;  /* 0x000000021d187825 */ /* 0x000fe200078e0204 */
[C---:B------:R-:W-:Y:S01]  /*83e0*/  ISETP.LT.AND P2, PT, R7.reuse, UR8, !P3 ;  /* 0x0000000807007c0c */ /* 0x040fe2000df41270 */
[----:B------:R-:W-:Y:S01]  /*83f0*/  ULDC UR8, c[0x0][0x228] ;  /* 0x00008a0000087ab9 */ /* 0x000fe20000000800 */
        /* <DEDUP_REMOVED lines=11> */
[----:B------:R-:W-:Y:S01]  /*84b0*/  ISETP.LT.AND P4, PT, R8, UR8, !P4 ;  /* 0x0000000808007c0c */ /* 0x000fe2000e781270 */
[----:B------:R-:W-:Y:S01]  /*84c0*/  IMAD.WIDE R10, R17, 0x2, R2 ;  /* 0x00000002110a7825 */ /* 0x000fe200078e0202 */
[----:B------:R-:W-:Y:S01]  /*84d0*/  ULDC UR6, c[0x0][0x22c] ;  /* 0x00008b0000067ab9 */ /* 0x000fe20000000800 */
[----:B------:R-:W-:Y:S01]  /*84e0*/  ULDC UR8, c[0x0][0x228] ;  /* 0x00008a0000087ab9 */ /* 0x000fe20000000800 */
[----:B------:R-:W-:Y:S01]  /*84f0*/  PRMT R26, R105, 0x7632, R26 ;  /* 0x00007632691a7816 */ /* 0x000fe2000000001a */
[C---:B--2---:R-:W-:Y:S01]  /*8500*/  VIADD R25, R17.reuse, UR4 ;  /* 0x0000000411197c36 */ /* 0x044fe20008000000 */
[----:B------:R-:W-:Y:S01]  /*8510*/  PRMT R24, R100, 0x7632, R24 ;  /* 0x0000763264187816 */ /* 0x000fe20000000018 */
[----:B------:R-:W-:Y:S01]  /*8520*/  IMAD.WIDE R16, R17, 0x2, R4 ;  /* 0x0000000211107825 */ /* 0x000fe200078e0204 */
[----:B------:R1:W-:Y:S01]  /*8530*/  @P2 STG.E.U16 desc[UR14][R10.64], R100 ;  /* 0x000000640a002986 */ /* 0x0003e2000c10150e */
[----:B------:R-:W-:-:S02]  /*8540*/  ULDC UR4, c[0x0][0x22c] ;  /* 0x00008b0000047ab9 */ /* 0x000fc40000000800 */
        /* <DEDUP_REMOVED lines=64> */
[C---:B--2---:R-:W-:Y:S01]  /*8950*/  VIADD R25, R17.reuse, UR4 ;  /* 0x0000000411197c36 */ /* 0x044fe20008000000 */
        /* <DEDUP_REMOVED lines=95> */
[----:B------:R-:W-:Y:S04]  /*8f50*/  @P2 STG.E.U16 desc[UR14][R10.64], R141 ;  /* 0x0000008d0a002986 */ /* 0x000fe8000c10150e */
[----:B------:R1:W-:Y:S01]  /*8f60*/  @P6 STG.E.U16 desc[UR14][R16.64], R146 ;  /* 0x0000009210006986 */ /* 0x0003e2000c10150e */
[----:B------:R-:W-:Y:S01]  /*8f70*/  ISETP.GE.AND P2, PT, R24, UR4, PT ;  /* 0x0000000418007c0c */ /* 0x000fe2000bf46270 */
[----:B------:R-:W-:Y:S01]  /*8f80*/  ULDC UR4, c[0x0][0x248] ;  /* 0x0000920000047ab9 */ /* 0x000fe20000000800 */
[C---:B------:R-:W-:Y:S01]  /*8f90*/  ISETP.LT.AND P6, PT, R7.reuse, UR16, !P5 ;  /* 0x0000001007007c0c */ /* 0x040fe2000efc1270 */
[----:B------:R2:W-:Y:S01]  /*8fa0*/  @P3 STG.E.U16 desc[UR14][R18.64], R9 ;  /* 0x0000000912003986 */ /* 0x0005e2000c10150e */
[----:B------:R-:W-:Y:S01]  /*8fb0*/  ISETP.LT.AND P3, PT, R7, UR10, !P4 ;  /* 0x0000000a07007c0c */ /* 0x000fe2000e761270 */
[----:B------:R-:W-:Y:S01]  /*8fc0*/  ULDC UR10, c[0x0][0x228] ;  /* 0x00008a00000a7ab9 */ /* 0x000fe20000000800 */
[C---:B------:R-:W-:Y:S01]  /*8fd0*/  ISETP.LT.AND P4, PT, R8.reuse, UR12, !P4 ;  /* 0x0000000c08007c0c */ /* 0x040fe2000e781270 */
[----:B------:R-:W-:Y:S01]  /*8fe0*/  ULDC UR12, c[0x0][0x228] ;  /* 0x00008a00000c7ab9 */ /* 0x000fe20000000800 */
[----:B------:R-:W-:Y:S01]  /*8ff0*/  ISETP.LT.AND P5, PT, R8, UR18, !P5 ;  /* 0x0000001208007c0c */ /* 0x000fe2000efa1270 */
[----:B------:R-:W-:Y:S01]  /*9000*/  ULDC UR16, c[0x0][0x228] ;  /* 0x00008a0000107ab9 */ /* 0x000fe20000000800 */
[----:B------:R-:W-:Y:S01]  /*9010*/  ULDC UR18, c[0x0][0x228] ;  /* 0x00008a0000127ab9 */ /* 0x000fe20000000800 */
[----:B-1----:R-:W-:Y:S01]  /*9020*/  VIADD R17, R27, UR4 ;  /* 0x000000041b117c36 */ /* 0x002fe20008000000 */
[----:B------:R-:W-:-:S03]  /*9030*/  ULDC UR4, c[0x0][0x248] ;  /* 0x0000920000047ab9 */ /* 0x000fc60000000800 */
[----:B------:R-:W-:-:S04]  /*9040*/  IMAD.WIDE R10, R17, 0x2, R2 ;  /* 0x00000002110a7825 */ /* 0x000fc800078e0202 */
[----:B--2---:R-:W-:Y:S01]  /*9050*/  VIADD R9, R6, 0x32 ;  /* 0x0000003206097836 */ /* 0x004fe20000000000 */
[----:B------:R-:W-:Y:S01]  /*9060*/  @P3 STG.E.U16 desc[UR14][R10.64], R142 ;  /* 0x0000008e0a003986 */ /* 0x000fe2000c10150e */
[C---:B------:R-:W-:Y:S01]  /*9070*/  VIADD R27, R17.reuse, UR6 ;  /* 0x00000006111b7c36 */ /* 0x040fe20008000000 */
[----:B------:R-:W-:Y:S01]  /*9080*/  ULDC UR6, c[0x0][0x22c] ;  /* 0x00008b0000067ab9 */ /* 0x000fe20000000800 */
[----:B------:R-:W-:Y:S01]  /*9090*/  IMAD.WIDE R16, R17, 0x2, R4 ;  /* 0x0000000211107825 */ /* 0x000fe200078e0204 */
[----:B------:R-:W-:Y:S01]  /*90a0*/  ISETP.GE.AND P3, PT, R9, UR8, PT ;  /* 0x0000000809007c0c */ /* 0x000fe2000bf66270 */
[----:B------:R-:W-:Y:S02]  /*90b0*/  ULDC UR8, c[0x0][0x228] ;  /* 0x00008a0000087ab9 */ /* 0x000fe40000000800 */
[----:B------:R-:W-:Y:S01]  /*90c0*/  IMAD.WIDE R18, R27, 0x2, R2 ;  /* 0x000000021b127825 */ /* 0x000fe200078e0202 */
[----:B------:R1:W-:Y:S01]  /*90d0*/  @P4 STG.E.U16 desc[UR14][R16.64], R26 ;  /* 0x0000001a10004986 */ /* 0x0003e2000c10150e */
[----:B------:R-:W-:Y:S01]  /*90e0*/  ISETP.LT.AND P4, PT, R7, UR8, !P0 ;  /* 0x0000000807007c0c */ /* 0x000fe2000c781270 */
[----:B------:R-:W-:Y:S01]  /*90f0*/  ULDC UR8, c[0x0][0x228] ;  /* 0x00008a0000087ab9 */ /* 0x000fe20000000800 */
[----:B------:R-:W-:Y:S01]  /*9100*/  IMAD.WIDE R24, R27, 0x2, R4 ;  /* 0x000000021b187825 */ /* 0x000fe200078e0204 */
[----:B------:R-:W-:Y:S01]  /*9110*/  @P6 STG.E.U16 desc[UR14][R18.64], R147 ;  /* 0x0000009312006986 */ /* 0x000fe2000c10150e */
[----:B------:R-:W-:Y:S01]  /*9120*/  ISETP.LT.AND P0, PT, R8, UR10, !P0 ;  /* 0x0000000a08007c0c */ /* 0x000fe2000c701270 */
[----:B------:R-:W-:Y:S01]  /*9130*/  ULDC UR10, c[0x0][0x228] ;  /* 0x00008a00000a7ab9 */ /* 0x000fe20000000800 */
[----:B------:R-:W-:Y:S01]  /*9140*/  ISETP.LT.AND P6, PT, R7, UR12, !P1 ;  /* 0x0000000c07007c0c */ /* 0x000fe2000cfc1270 */
[----:B------:R2:W-:Y:S01]  /*9150*/  @P5 STG.E.U16 desc[UR14][R24.64], R28 ;  /* 0x0000001c18005986 */ /* 0x0005e2000c10150e */
[----:B------:R-:W-:Y:S01]  /*9160*/  VIADD R9, R6, 0x33 ;  /* 0x0000003306097836 */ /* 0x000fe20000000000 */
[----:B------:R-:W-:Y:S01]  /*9170*/  ULDC UR12, c[0x0][0x228] ;  /* 0x00008a00000c7ab9 */ /* 0x000fe20000000800 */
[----:B------:R-:W-:Y:S01]  /*9180*/  ISETP.LT.AND P1, PT, R8, UR8, !P1 ;  /* 0x0000000808007c0c */ /* 0x000fe2000cf21270 */
[----:B-1----:R-:W-:Y:S01]  /*9190*/  VIADD R17, R27, UR4 ;  /* 0x000000041b117c36 */ /* 0x002fe20008000000 */
[----:B------:R-:W-:Y:S01]  /*91a0*/  ULDC UR4, c[0x0][0x248] ;  /* 0x0000920000047ab9 */ /* 0x000fe20000000800 */
[----:B------:R-:W-:Y:S01]  /*91b0*/  ISETP.GE.AND P5, PT, R9, UR6, PT ;  /* 0x0000000609007c0c */ /* 0x000fe2000bfa6270 */
[----:B------:R-:W-:Y:S01]  /*91c0*/  VIADD R9, R6, 0x34 ;  /* 0x0000003406097836 */ /* 0x000fe20000000000 */
[----:B------:R-:W-:Y:S01]  /*91d0*/  ULDC UR6, c[0x0][0x22c] ;  /* 0x00008b0000067ab9 */ /* 0x000fe20000000800 */
[----:B------:R-:W-:Y:S01]  /*91e0*/  IMAD.WIDE R10, R17, 0x2, R2 ;  /* 0x00000002110a7825 */ /* 0x000fe200078e0202 */
[----:B------:R-:W-:Y:S01]  /*91f0*/  ULDC UR8, c[0x0][0x228] ;  /* 0x00008a0000087ab9 */ /* 0x000fe20000000800 */
[----:B------:R-:W-:-:S02]  /*9200*/  PRMT R26, R109, 0x7632, R26 ;  /* 0x000076326d1a7816 */ /* 0x000fc4000000001a */
        /* <DEDUP_REMOVED lines=24> */
[----:B------:R-:W-:-:S02]  /*9390*/  VIADD R24, R6, 0x36 ;  /* 0x0000003606187836 */ /* 0x000fc40000000000 */
[C---:B------:R-:W-:Y:S02]  /*93a0*/  IMAD.WIDE R18, R27.reuse, 0x2, R4 ;  /* 0x000000021b127825 */ /* 0x040fe400078e0204 */
[----:B------:R1:W-:Y:S01]  /*93b0*/  @P1 STG.E.U16 desc[UR14][R10.64], R108 ;  /* 0x0000006c0a001986 */ /* 0x0003e2000c10150e */
[----:B------:R-:W-:Y:S01]  /*93c0*/  ISETP.GE.AND P1, PT, R24, UR4, PT ;  /* 0x0000000418007c0c */ /* 0x000fe2000bf26270 */
[----:B------:R-:W-:Y:S02]  /*93d0*/  ULDC UR4, c[0x0][0x248] ;  /* 0x0000920000047ab9 */ /* 0x000fe40000000800 */
[----:B------:R2:W-:Y:S01]  /*93e0*/  @P6 STG.E.U16 desc[UR14][R16.64], R44 ;  /* 0x0000002c10006986 */ /* 0x0005e2000c10150e */
[----:B------:R-:W-:Y:S01]  /*93f0*/  VIADD R27, R27, UR4 ;  /* 0x000000041b1b7c36 */ /* 0x000fe20008000000 */
[C---:B------:R-:W-:Y:S01]  /*9400*/  ISETP.LT.AND P6, PT, R7.reuse, UR12, !P5 ;  /* 0x0000000c07007c0c */ /* 0x040fe2000efc1270 */
[----:B------:R-:W-:Y:S01]  /*9410*/  ULDC UR4, c[0x0][0x22c] ;  /* 0x00008b0000047ab9 */ /* 0x000fe20000000800 */
[----:B------:R3:W-:Y:S01]  /*9420*/  @P2 STG.E.U16 desc[UR14][R18.64], R9 ;  /* 0x0000000912002986 */ /* 0x0007e2000c10150e */
[----:B------:R-:W-:Y:S01]  /*9430*/  ISETP.LT.AND P2, PT, R7, UR8, !P3 ;  /* 0x0000000807007c0c */ /* 0x000fe2000df41270 */
[C---:B------:R-:W-:Y:S01]  /*9440*/  VIADD R29, R27.reuse, UR6 ;  /* 0x000000061b1d7c36 */ /* 0x040fe20008000000 */
[C---:B------:R-:W-:Y:S01]  /*9450*/  ISETP.LT.AND P3, PT, R8.reuse, UR10, !P3 ;  /* 0x0000000a08007c0c */ /* 0x040fe2000df61270 */
[C---:B-1----:R-:W-:Y:S01]  /*9460*/  IMAD.WIDE R10, R27.reuse, 0x2, R2 ;  /* 0x000000021b0a7825 */ /* 0x042fe200078e0202 */
[----:B------:R-:W-:Y:S01]  /*9470*/  ISETP.LT.AND P5, PT, R8, UR16, !P5 ;  /* 0x0000001008007c0c */ /* 0x000fe2000efa1270 */
[----:B------:R-:W-:Y:S01]  /*9480*/  ULDC UR8, c[0x0][0x228] ;  /* 0x00008a0000087ab9 */ /* 0x000fe20000000800 */
[----:B------:R-:W-:Y:S01]  /*9490*/  ULDC UR10, c[0x0][0x228] ;  /* 0x00008a00000a7ab9 */ /* 0x000fe20000000800 */
[----:B--2---:R-:W-:Y:S01]  /*94a0*/  IMAD.WIDE R16, R27, 0x2, R4 ;  /* 0x000000021b107825 */ /* 0x004fe200078e0204 */
[----:B------:R-:W-:Y:S01]  /*94b0*/  PRMT R27, R45, 0x7632, R27 ;  /* 0x000076322d1b7816 */ /* 0x000fe2000000001b */
[----:B------:R-:W-:Y:S01]  /*94c0*/  ULDC UR12, c[0x0][0x228] ;  /* 0x00008a00000c7ab9 */ /* 0x000fe20000000800 */
[----:B------:R-:W-:Y:S01]  /*94d0*/  ULDC UR6, c[0x0][0x22c] ;  /* 0x00008b0000067ab9 */ /* 0x000fe20000000800 */
[C---:B---3--:R-:W-:Y:S01]  /*94e0*/  IMAD.WIDE R18, R29.reuse, 0x2, R2 ;  /* 0x000000021d127825 */ /* 0x048fe200078e0202 */
[----:B------:R-:W-:Y:S01]  /*94f0*/  ULDC UR16, c[0x0][0x228] ;  /* 0x00008a0000107ab9 */ /* 0x000fe20000000800 */
[----:B------:R-:W-:Y:S02]  /*9500*/  @P2 STG.E.U16 desc[UR14][R10.64], R109 ;  /* 0x0000006d0a002986 */ /* 0x000fe4000c10150e */
[----:B------:R-:W-:-:S02]  /*9510*/  IMAD.WIDE R24, R29, 0x2, R4 ;  /* 0x000000021d187825 */ /* 0x000fc400078e0204 */
[----:B------:R1:W-:Y:S02]  /*9520*/  @P3 STG.E.U16 desc[UR14][R16.64], R26 ;  /* 0x0000001a10003986 */ /* 0x0003e4000c10150e */
[----:B------:R-:W-:Y:S02]  /*9530*/  VIADD R9, R6, 0x37 ;  /* 0x0000003706097836 */ /* 0x000fe40000000000 */
[----:B------:R-:W-:Y:S01]  /*9540*/  @P6 STG.E.U16 desc[UR14][R18.64], R45 ;  /* 0x0000002d12006986 */ /* 0x000fe2000c10150e */
[----:B------:R-:W-:Y:S01]  /*9550*/  ISETP.LT.AND P6, PT, R7, UR12, !P0 ;  /* 0x0000000c07007c0c */ /* 0x000fe2000c7c1270 */
[----:B------:R-:W-:Y:S01]  /*9560*/  ULDC UR12, c[0x0][0x228] ;  /* 0x00008a00000c7ab9 */ /* 0x000fe20000000800 */
[----:B------:R-:W-:Y:S01]  /*9570*/  ISETP.GE.AND P2, PT, R9, UR4, PT ;  /* 0x0000000409007c0c */ /* 0x000fe2000bf46270 */
[----:B------:R2:W-:Y:S01]  /*9580*/  @P5 STG.E.U16 desc[UR14][R24.64], R27 ;  /* 0x0000001b18005986 */ /* 0x0005e2000c10150e */
[----:B------:R-:W-:Y:S01]  /*9590*/  ISETP.LT.AND P5, PT, R7, UR8, !P4 ;  /* 0x0000000807007c0c */ /* 0x000fe2000e7a1270 */
[----:B------:R-:W-:Y:S01]  /*95a0*/  ULDC UR4, c[0x0][0x248] ;  /* 0x0000920000047ab9 */ /* 0x000fe20000000800 */
[----:B------:R-:W-:Y:S01]  /*95b0*/  ISETP.LT.AND P4, PT, R8, UR10, !P4 ;  /* 0x0000000a08007c0c */ /* 0x000fe2000e781270 */
[----:B------:R-:W-:Y:S01]  /*95c0*/  VIADD R9, R6, 0x38 ;  /* 0x0000003806097836 */ /* 0x000fe20000000000 */
[----:B------:R-:W-:Y:S01]  /*95d0*/  ULDC UR8, c[0x0][0x228] ;  /* 0x00008a0000087ab9 */ /* 0x000fe20000000800 */
[----:B-1----:R-:W-:Y:S01]  /*95e0*/  VIADD R17, R29, UR4 ;  /* 0x000000041d117c36 */ /* 0x002fe20008000000 */
[----:B------:R-:W-:Y:S01]  /*95f0*/  ULDC UR4, c[0x0][0x248] ;  /* 0x0000920000047ab9 */ /* 0x000fe20000000800 */
[----:B------:R-:W-:Y:S01]  /*9600*/  ULDC UR10, c[0x0][0x228] ;  /* 0x00008a00000a7ab9 */ /* 0x000fe20000000800 */
[----:B------:R-:W-:Y:S01]  /*9610*/  ISETP.GE.AND P3, PT, R9, UR6, PT ;  /* 0x0000000609007c0c */ /* 0x000fe2000bf66270 */
[----:B------:R-:W-:Y:S01]  /*9620*/  IMAD.WIDE R10, R17, 0x2, R2 ;  /* 0x00000002110a7825 */ /* 0x000fe200078e0202 */
[----:B------:R-:W-:Y:S01]  /*9630*/  ULDC UR6, c[0x0][0x228] ;  /* 0x00008a0000067ab9 */ /* 0x000fe20000000800 */
[----:B--2---:R-:W-:-:S02]  /*9640*/  PRMT R24, R110, 0x7632, R24 ;  /* 0x000076326e187816 */ /* 0x004fc40000000018 */
[C---:B------:R-:W-:Y:S01]  /*9650*/  VIADD R25, R17.reuse, UR4 ;  /* 0x0000000411197c36 */ /* 0x040fe20008000000 */
[----:B------:R-:W-:Y:S01]  /*9660*/  ULDC UR4, c[0x0][0x22c] ;  /* 0x00008b0000047ab9 */ /* 0x000fe20000000800 */
[----:B------:R-:W-:Y:S01]  /*9670*/  VIADD R9, R6, 0x39 ;  /* 0x0000003906097836 */ /* 0x000fe20000000000 */
[----:B------:R1:W-:Y:S01]  /*9680*/  @P5 STG.E.U16 desc[UR14][R10.64], R110 ;  /* 0x0000006e0a005986 */ /* 0x0003e2000c10150e */
[----:B------:R-:W-:Y:S01]  /*9690*/  IMAD.WIDE R16, R17, 0x2, R4 ;  /* 0x0000000211107825 */ /* 0x000fe200078e0204 */
[----:B------:R-:W-:Y:S01]  /*96a0*/  ISETP.LT.AND P0, PT, R8, UR6, !P0 ;  /* 0x0000000608007c0c */ /* 0x000fe2000c701270 */
[----:B------:R-:W-:Y:S01]  /*96b0*/  ULDC UR6, c[0x0][0x22c] ;  /* 0x00008b0000067ab9 */ /* 0x000fe20000000800 */
[----:B------:R-:W-:Y:S01]  /*96c0*/  ISETP.GE.AND P5, PT, R9, UR4, PT ;  /* 0x0000000409007c0c */ /* 0x000fe2000bfa6270 */
[----:B------:R-:W-:Y:S01]  /*96d0*/  IMAD.WIDE R18, R25, 0x2, R2 ;  /* 0x0000000219127825 */ /* 0x000fe200078e0202 */
[----:B------:R2:W-:Y:S01]  /*96e0*/  @P4 STG.E.U16 desc[UR14][R16.64], R24 ;  /* 0x0000001810004986 */ /* 0x0005e2000c10150e */
[----:B------:R-:W-:-:S02]  /*96f0*/  ULDC UR4, c[0x0][0x248] ;  /* 0x0000920000047ab9 */ /* 0x000fc40000000800 */
[----:B------:R-:W-:Y:S01]  /*9700*/  VIADD R9, R6, 0x3a ;  /* 0x0000003a06097836 */ /* 0x000fe20000000000 */
[----:B------:R3:W-:Y:S01]  /*9710*/  @P6 STG.E.U16 desc[UR14][R18.64], R46 ;  /* 0x0000002e12006986 */ /* 0x0007e2000c10150e */
[----:B------:R-:W-:Y:S01]  /*9720*/  ISETP.LT.AND P6, PT, R7, UR8, !P1 ;  /* 0x0000000807007c0c */ /* 0x000fe2000cfc1270 */
[----:B-1----:R-:W-:Y:S01]  /*9730*/  IMAD.WIDE R10, R25, 0x2, R4 ;  /* 0x00000002190a7825 */ /* 0x002fe200078e0204 */
[----:B------:R-:W-:Y:S01]  /*9740*/  ISETP.LT.AND P1, PT, R8, UR10, !P1 ;  /* 0x0000000a08007c0c */ /* 0x000fe2000cf21270 */
[----:B------:R-:W-:Y:S01]  /*9750*/  ULDC UR8, c[0x0][0x228] ;  /* 0x00008a0000087ab9 */ /* 0x000fe20000000800 */
[----:B------:R-:W-:Y:S01]  /*9760*/  ISETP.GE.AND P4, PT, R9, UR6, PT ;  /* 0x0000000609007c0c */ /* 0x000fe2000bf86270 */
[----:B------:R-:W-:Y:S01]  /*9770*/  VIADD R9, R25, UR4 ;  /* 0x0000000419097c36 */ /* 0x000fe20008000000 */
[----:B------:R-:W-:Y:S01]  /*9780*/  ULDC UR4, c[0x0][0x22c] ;  /* 0x00008b0000047ab9 */ /* 0x000fe20000000800 */
[----:B------:R-:W-:Y:S01]  /*9790*/  VIADD R26, R6, 0x3b ;  /* 0x0000003b061a7836 */ /* 0x000fe20000000000 */
[----:B--2---:R-:W-:Y:S01]  /*97a0*/  PRMT R24, R111, 0x7632, R24 ;  /* 0x000076326f187816 */ /* 0x004fe20000000018 */
[C---:B------:R-:W-:Y:S01]  /*97b0*/  IMAD.WIDE R16, R9.reuse, 0x2, R2 ;  /* 0x0000000209107825 */ /* 0x040fe200078e0202 */
[----:B------:R-:W-:Y:S01]  /*97c0*/  ULDC UR10, c[0x0][0x228] ;  /* 0x00008a00000a7ab9 */ /* 0x000fe20000000800 */
[----:B---3--:R-:W-:Y:S01]  /*97d0*/  PRMT R46, R46, 0x7632, R46 ;  /* 0x000076322e2e7816 */ /* 0x008fe2000000002e */
[----:B------:R-:W-:Y:S01]  /*97e0*/  ULDC UR6, c[0x0][0x248] ;  /* 0x0000920000067ab9 */ /* 0x000fe20000000800 */
[----:B------:R-:W-:-:S03]  /*97f0*/  IMAD.WIDE R18, R9, 0x2, R4 ;  /* 0x0000000209127825 */ /* 0x000fc600078e0204 */
[----:B------:R1:W-:Y:S01]  /*9800*/  @P0 STG.E.U16 desc[UR14][R10.64], R46 ;  /* 0x0000002e0a000986 */ /* 0x0003e2000c10150e */
[----:B------:R-:W-:Y:S01]  /*9810*/  ISETP.GE.AND P0, PT, R26, UR4, PT ;  /* 0x000000041a007c0c */ /* 0x000fe2000bf06270 */
[----:B------:R-:W-:Y:S01]  /*9820*/  ULDC UR4, c[0x0][0x248] ;  /* 0x0000920000047ab9 */ /* 0x000fe20000000800 */
[----:B------:R-:W-:Y:S01]  /*9830*/  PRMT R26, R47, 0x7632, R26 ;  /* 0x000076322f1a7816 */ /* 0x000fe2000000001a */
[----:B------:R2:W-:Y:S01]  /*9840*/  @P6 STG.E.U16 desc[UR14][R16.64], R111 ;  /* 0x0000006f10006986 */ /* 0x0005e2000c10150e */
[----:B------:R-:W-:Y:S01]  /*9850*/  VIADD R9, R9, UR4 ;  /* 0x0000000409097c36 */ /* 0x000fe20008000000 */
[C---:B------:R-:W-:Y:S01]  /*9860*/  ISETP.LT.AND P6, PT, R7.reuse, UR12, !P3 ;  /* 0x0000000c07007c0c */ /* 0x040fe2000dfc1270 */
[----:B------:R-:W-:Y:S01]  /*9870*/  VIADD R29, R6, 0x3c ;  /* 0x0000003c061d7836 */ /* 0x000fe20000000000 */
        /* <DEDUP_REMOVED lines=9> */
[----:B------:R-:W-:Y:S01]  /*9910*/  ULDC UR10, c[0x0][0x228] ;  /* 0x00008a00000a7ab9 */ /* 0x000fe20000000800 */
[----:B------:R-:W-:Y:S01]  /*9920*/  ULDC UR12, c[0x0][0x228] ;  /* 0x00008a00000c7ab9 */ /* 0x000fe20000000800 */
[----:B------:R-:W-:Y:S01]  /*9930*/  ULDC UR6, c[0x0][0x22c] ;  /* 0x00008b0000067ab9 */ /* 0x000fe20000000800 */
[----:B---3--:R-:W-:Y:S01]  /*9940*/  IMAD.WIDE R18, R27, 0x2, R2 ;  /* 0x000000021b127825 */ /* 0x008fe200078e0202 */
[----:B------:R-:W-:Y:S01]  /*9950*/  ULDC UR16, c[0x0][0x228] ;  /* 0x00008a0000107ab9 */ /* 0x000fe20000000800 */
[----:B------:R-:W-:Y:S01]  /*9960*/  @P1 STG.E.U16 desc[UR14][R10.64], R47 ;  /* 0x0000002f0a001986 */ /* 0x000fe2000c10150e */
[----:B------:R-:W-:Y:S01]  /*9970*/  ISETP.GE.AND P1, PT, R29, UR4, PT ;  /* 0x000000041d007c0c */ /* 0x000fe2000bf26270 */
[----:B------:R-:W-:Y:S01]  /*9980*/  IMAD.WIDE R24, R27, 0x2, R4 ;  /* 0x000000021b187825 */ /* 0x000fe200078e0204 */
[----:B------:R-:W-:Y:S01]  /*9990*/  ULDC UR4, c[0x0][0x248] ;  /* 0x0000920000047ab9 */ /* 0x000fe20000000800 */
[----:B------:R1:W-:Y:S02]  /*99a0*/  @P2 STG.E.U16 desc[UR14][R16.64], R26 ;  /* 0x0000001a10002986 */ /* 0x0003e4000c10150e */
[----:B------:R-:W-:-:S02]  /*99b0*/  VIADD R9, R6, 0x3d ;  /* 0x0000003d06097836 */ /* 0x000fc40000000000 */
[----:B------:R-:W-:Y:S01]  /*99c0*/  @P6 STG.E.U16 desc[UR14][R18.64], R112 ;  /* 0x0000007012006986 */ /* 0x000fe2000c10150e */
[----:B------:R-:W-:Y:S01]  /*99d0*/  ISETP.LT.AND P6, PT, R7, UR12, !P4 ;  /* 0x0000000c07007c0c */ /* 0x000fe2000e7c1270 */
[----:B------:R-:W-:Y:S01]  /*99e0*/  ULDC UR12, c[0x0][0x228] ;  /* 0x00008a00000c7ab9 */ /* 0x000fe20000000800 */
[----:B------:R-:W-:Y:S01]  /*99f0*/  ISETP.GE.AND P2, PT, R9, UR6, PT ;  /* 0x0000000609007c0c */ /* 0x000fe2000bf46270 */
[----:B------:R2:W-:Y:S01]  /*9a00*/  @P3 STG.E.U16 desc[UR14][R24.64], R28 ;  /* 0x0000001c18003986 */ /* 0x0005e2000c10150e */
[----:B------:R-:W-:Y:S01]  /*9a10*/  ISETP.LT.AND P3, PT, R7, UR8, !P5 ;  /* 0x0000000807007c0c */ /* 0x000fe2000ef61270 */
[----:B------:R-:W-:Y:S01]  /*9a20*/  VIADD R9, R6, 0x3e ;  /* 0x0000003e06097836 */ /* 0x000fe20000000000 */
[C---:B------:R-:W-:Y:S01]  /*9a30*/  ISETP.LT.AND P5, PT, R8.reuse, UR10, !P5 ;  /* 0x0000000a08007c0c */ /* 0x040fe2000efa1270 */
[----:B-1----:R-:W-:Y:S01]  /*9a40*/  VIADD R17, R27, UR4 ;  /* 0x000000041b117c36 */ /* 0x002fe20008000000 */
[----:B------:R-:W-:Y:S01]  /*9a50*/  ULDC UR4, c[0x0][0x248] ;  /* 0x0000920000047ab9 */ /* 0x000fe20000000800 */
[----:B------:R-:W-:Y:S01]  /*9a60*/  ULDC UR8, c[0x0][0x228] ;  /* 0x00008a0000087ab9 */ /* 0x000fe20000000800 */
        /* <DEDUP_REMOVED lines=29> */
[----:B------:R-:W-:Y:S01]  /*9c40*/  VIADD R24, R6, 0x40 ;  /* 0x0000004006187836 */ /* 0x000fe20000000000 */
[----:B------:R-:W-:Y:S01]  /*9c50*/  PRMT R28, R127, 0x7632, R28 ;  /* 0x000076327f1c7816 */ /* 0x000fe2000000001c */
[----:B------:R-:W-:-:S02]  /*9c60*/  IMAD.WIDE R18, R27, 0x2, R4 ;  /* 0x000000021b127825 */ /* 0x000fc400078e0204 */
        /* <DEDUP_REMOVED lines=19> */
[----:B---3--:R-:W-:Y:S01]  /*9da0*/  IMAD.WIDE R18, R29, 0x2, R2 ;  /* 0x000000021d127825 */ /* 0x008fe200078e0202 */
[----:B------:R-:W-:Y:S01]  /*9db0*/  ULDC UR16, c[0x0][0x228] ;  /* 0x00008a0000107ab9 */ /* 0x000fe20000000800 */
[----:B------:R-:W-:Y:S02]  /*9dc0*/  @P0 STG.E.U16 desc[UR14][R10.64], R114 ;  /* 0x000000720a000986 */ /* 0x000fe4000c10150e */
[----:B------:R-:W-:-:S02]  /*9dd0*/  VIADD R9, R6, 0x41 ;  /* 0x0000004106097836 */ /* 0x000fc40000000000 */
[----:B------:R-:W-:Y:S01]  /*9de0*/  IMAD.WIDE R24, R29, 0x2, R4 ;  /* 0x000000021d187825 */ /* 0x000fe200078e0204 */
[----:B------:R1:W-:Y:S02]  /*9df0*/  @P1 STG.E.U16 desc[UR14][R16.64], R26 ;  /* 0x0000001a10001986 */ /* 0x0003e4000c10150e */
[----:B------:R-:W-:Y:S01]  /*9e00*/  ISETP.GE.AND P0, PT, R9, UR4, PT ;  /* 0x0000000409007c0c */ /* 0x000fe2000bf06270 */
[----:B------:R-:W-:Y:S01]  /*9e10*/  ULDC UR4, c[0x0][0x248] ;  /* 0x0000920000047ab9 */ /* 0x000fe20000000800 */
[----:B------:R-:W-:Y:S01]  /*9e20*/  @P6 STG.E.U16 desc[UR14][R18.64], R50 ;  /* 0x0000003212006986 */ /* 0x000fe2000c10150e */
[C---:B------:R-:W-:Y:S01]  /*9e30*/  ISETP.LT.AND P6, PT, R7.reuse, UR12, !P5 ;  /* 0x0000000c07007c0c */ /* 0x040fe2000efc1270 */
[----:B------:R-:W-:Y:S01]  /*9e40*/  VIADD R9, R6, 0x42 ;  /* 0x0000004206097836 */ /* 0x000fe20000000000 */
[----:B------:R-:W-:Y:S01]  /*9e50*/  ULDC UR12, c[0x0][0x228] ;  /* 0x00008a00000c7ab9 */ /* 0x000fe20000000800 */
[----:B------:R2:W-:Y:S01]  /*9e60*/  @P2 STG.E.U16 desc[UR14][R24.64], R27 ;  /* 0x0000001b18002986 */ /* 0x0005e2000c10150e */
[----:B------:R-:W-:Y:S01]  /*9e70*/  ISETP.LT.AND P2, PT, R7, UR8, !P3 ;  /* 0x0000000807007c0c */ /* 0x000fe2000df41270 */
        /* <DEDUP_REMOVED lines=8> */
[----:B------:R-:W-:Y:S01]  /*9f00*/  ISETP.LT.AND P5, PT, R8, UR8, !P5 ;  /* 0x0000000808007c0c */ /* 0x000fe2000efa1270 */
[----:B------:R-:W-:Y:S01]  /*9f10*/  ULDC UR6, c[0x0][0x22c] ;  /* 0x00008b0000067ab9 */ /* 0x000fe20000000800 */
[----:B--2---:R-:W-:Y:S01]  /*9f20*/  PRMT R24, R115, 0x7632, R24 ;  /* 0x0000763273187816 */ /* 0x004fe20000000018 */
[C---:B------:R-:W-:Y:S01]  /*9f30*/  VIADD R25, R17.reuse, UR4 ;  /* 0x0000000411197c36 */ /* 0x040fe20008000000 */
[----:B------:R1:W-:Y:S01]  /*9f40*/  @P2 STG.E.U16 desc[UR14][R10.64], R115 ;  /* 0x000000730a002986 */ /* 0x0003e2000c10150e */
[----:B------:R-:W-:Y:S01]  /*9f50*/  IMAD.WIDE R16, R17, 0x2, R4 ;  /* 0x0000000211107825 */ /* 0x000fe200078e0204 */
[----:B------:R-:W-:Y:S01]  /*9f60*/  ULDC UR4, c[0x0][0x22c] ;  /* 0x00008b0000047ab9 */ /* 0x000fe20000000800 */
[----:B------:R-:W-:Y:S01]  /*9f70*/  ULDC UR8, c[0x0][0x228] ;  /* 0x00008a0000087ab9 */ /* 0x000fe20000000800 */
[----:B------:R-:W-:Y:S01]  /*9f80*/  ISETP.GE.AND P2, PT, R9, UR4, PT ;  /* 0x0000000409007c0c */ /* 0x000fe2000bf46270 */
[----:B------:R-:W-:Y:S01]  /*9f90*/  IMAD.WIDE R18, R25, 0x2, R2 ;  /* 0x0000000219127825 */ /* 0x000fe200078e0202 */
[----:B------:R2:W-:Y:S01]  /*9fa0*/  @P3 STG.E.U16 desc[UR14][R16.64], R24 ;  /* 0x0000001810003986 */ /* 0x0005e2000c10150e */
[----:B------:R-:W-:Y:S01]  /*9fb0*/  ULDC UR4, c[0x0][0x248] ;  /* 0x0000920000047ab9 */ /* 0x000fe20000000800 */
[----:B------:R-:W-:Y:S01]  /*9fc0*/  PRMT R26, R52, 0x7632, R26 ;  /* 0x00007632341a7816 */ /* 0x000fe2000000001a */
        /* <DEDUP_REMOVED lines=64> */
[----:B------:R-:W-:Y:S01]  /*a3d0*/  PRMT R26, R119, 0x7632, R26 ;  /* 0x00007632771a7816 */ /* 0x000fe2000000001a */
        /* <DEDUP_REMOVED lines=92> */
[----:B------:R2:W-:Y:S01]  /*a9a0*/  @P6 STG.E.U16 desc[UR14][R16.64], R121 ;  /* 0x0000007910006986 */ /* 0x0005e2000c10150e */
        /* <DEDUP_REMOVED lines=13> */
[----:B--2---:R-:W-:Y:S01]  /*aa80*/  IMAD.WIDE R16, R27, 0x2, R4 ;  /* 0x000000021b107825 */ /* 0x004fe200078e0204 */
[----:B------:R-:W-:-:S03]  /*aa90*/  ULDC UR16, c[0x0][0x228] ;  /* 0x00008a0000107ab9 */ /* 0x000fc60000000800 */
[----:B---3--:R-:W-:Y:S01]  /*aaa0*/  VIADD R9, R6, 0x50 ;  /* 0x0000005006097836 */ /* 0x008fe20000000000 */
[----:B------:R-:W-:Y:S01]  /*aab0*/  @P3 STG.E.U16 desc[UR14][R10.64], R57 ;  /* 0x000000390a003986 */ /* 0x000fe2000c10150e */
[----:B------:R-:W-:Y:S01]  /*aac0*/  VIADD R29, R27, UR6 ;  /* 0x000000061b1d7c36 */ /* 0x000fe20008000000 */
[----:B------:R-:W-:Y:S01]  /*aad0*/  PRMT R27, R122, 0x7632, R27 ;  /* 0x000076327a1b7816 */ /* 0x000fe2000000001b */
[----:B------:R-:W-:Y:S01]  /*aae0*/  ULDC UR6, c[0x0][0x22c] ;  /* 0x00008b0000067ab9 */ /* 0x000fe20000000800 */
[----:B------:R1:W-:Y:S01]  /*aaf0*/  @P5 STG.E.U16 desc[UR14][R16.64], R26 ;  /* 0x0000001a10005986 */ /* 0x0003e2000c10150e */
[----:B------:R-:W-:Y:S01]  /*ab00*/  ISETP.LT.AND P5, PT, R7, UR8, !P4 ;  /* 0x0000000807007c0c */ /* 0x000fe2000e7a1270 */
[----:B------:R-:W-:Y:S01]  /*ab10*/  IMAD.WIDE R18, R29, 0x2, R2 ;  /* 0x000000021d127825 */ /* 0x000fe200078e0202 */
[----:B------:R-:W-:Y:S01]  /*ab20*/  ISETP.GE.AND P3, PT, R9, UR4, PT ;  /* 0x0000000409007c0c */ /* 0x000fe2000bf66270 */
[----:B------:R-:W-:Y:S01]  /*ab30*/  ULDC UR4, c[0x0][0x248] ;  /* 0x0000920000047ab9 */ /* 0x000fe20000000800 */
[----:B------:R-:W-:Y:S01]  /*ab40*/  ISETP.LT.AND P4, PT, R8, UR10, !P4 ;  /* 0x0000000a08007c0c */ /* 0x000fe2000e781270 */
[----:B------:R-:W-:Y:S01]  /*ab50*/  IMAD.WIDE R24, R29, 0x2, R4 ;  /* 0x000000021d187825 */ /* 0x000fe200078e0204 */
[----:B------:R-:W-:Y:S01]  /*ab60*/  @P6 STG.E.U16 desc[UR14][R18.64], R122 ;  /* 0x0000007a12006986 */ /* 0x000fe2000c10150e */
[----:B------:R-:W-:Y:S01]  /*ab70*/  ISETP.LT.AND P6, PT, R7, UR12, !P1 ;  /* 0x0000000c07007c0c */ /* 0x000fe2000cfc1270 */
[----:B------:R-:W-:Y:S01]  /*ab80*/  ULDC UR8, c[0x0][0x228] ;  /* 0x00008a0000087ab9 */ /* 0x000fe20000000800 */
[----:B------:R-:W-:Y:S01]  /*ab90*/  VIADD R9, R6, 0x51 ;  /* 0x0000005106097836 */ /* 0x000fe20000000000 */
[----:B------:R2:W-:Y:S01]  /*aba0*/  @P0 STG.E.U16 desc[UR14][R24.64], R27 ;  /* 0x0000001b18000986 */ /* 0x0005e2000c10150e */
[----:B-1----:R-:W-:Y:S01]  /*abb0*/  VIADD R17, R29, UR4 ;  /* 0x000000041d117c36 */ /* 0x002fe20008000000 */
[----:B------:R-:W-:Y:S01]  /*abc0*/  ULDC UR4, c[0x0][0x248] ;  /* 0x0000920000047ab9 */ /* 0x000fe20000000800 */
[----:B------:R-:W-:Y:S01]  /*abd0*/  ULDC UR10, c[0x0][0x228] ;  /* 0x00008a00000a7ab9 */ /* 0x000fe20000000800 */
[----:B------:R-:W-:Y:S01]  /*abe0*/  ISETP.GE.AND P0, PT, R9, UR6, PT ;  /* 0x0000000609007c0c */ /* 0x000fe2000bf06270 */
[C---:B------:R-:W-:Y:S01]  /*abf0*/  IMAD.WIDE R10, R17.reuse, 0x2, R2 ;  /* 0x00000002110a7825 */ /* 0x040fe200078e0202 */
[----:B------:R-:W-:Y:S01]  /*ac00*/  ISETP.LT.AND P1, PT, R8, UR8, !P1 ;  /* 0x0000000808007c0c */ /* 0x000fe2000cf21270 */
[----:B------:R-:W-:Y:S01]  /*ac10*/  ULDC UR12, c[0x0][0x228] ;  /* 0x00008a00000c7ab9 */ /* 0x000fe20000000800 */
[----:B------:R-:W-:Y:S01]  /*ac20*/  ULDC UR8, c[0x0][0x228] ;  /* 0x00008a0000087ab9 */ /* 0x000fe20000000800 */
[----:B------:R-:W-:Y:S01]  /*ac30*/  VIADD R9, R6, 0x52 ;  /* 0x0000005206097836 */ /* 0x000fe20000000000 */
[----:B------:R1:W-:Y:S01]  /*ac40*/  @P5 STG.E.U16 desc[UR14][R10.64], R58 ;  /* 0x0000003a0a005986 */ /* 0x0003e2000c10150e */
[----:B------:R-:W-:Y:S01]  /*ac50*/  ULDC UR6, c[0x0][0x22c] ;  /* 0x00008b0000067ab9 */ /* 0x000fe20000000800 */
[C---:B--2---:R-:W-:Y:S01]  /*ac60*/  VIADD R25, R17.reuse, UR4 ;  /* 0x0000000411197c36 */ /* 0x044fe20008000000 */
[----:B------:R-:W-:Y:S01]  /*ac70*/  PRMT R24, R58, 0x7632, R24 ;  /* 0x000076323a187816 */ /* 0x000fe20000000018 */
[----:B------:R-:W-:Y:S01]  /*ac80*/  IMAD.WIDE R16, R17, 0x2, R4 ;  /* 0x0000000211107825 */ /* 0x000fe200078e0204 */
[----:B------:R-:W-:Y:S01]  /*ac90*/  ULDC UR4, c[0x0][0x22c] ;  /* 0x00008b0000047ab9 */ /* 0x000fe20000000800 */
[----:B------:R-:W-:-:S02]  /*aca0*/  PRMT R26, R124, 0x7632, R26 ;  /* 0x000076327c1a7816 */ /* 0x000fc4000000001a */
[----:B------:R-:W-:Y:S01]  /*acb0*/  IMAD.WIDE R18, R25, 0x2, R2 ;  /* 0x0000000219127825 */ /* 0x000fe200078e0202 */
[----:B------:R2:W-:Y:S01]  /*acc0*/  @P4 STG.E.U16 desc[UR14][R16.64], R24 ;  /* 0x0000001810004986 */ /* 0x0005e2000c10150e */
[----:B------:R-:W-:Y:S01]  /*acd0*/  ISETP.LT.AND P4, PT, R7, UR10, !P2 ;  /* 0x0000000a07007c0c */ /* 0x000fe2000d781270 */
[----:B------:R-:W-:Y:S01]  /*ace0*/  ULDC UR10, c[0x0][0x228] ;  /* 0x00008a00000a7ab9 */ /* 0x000fe20000000800 */
[----:B------:R-:W-:Y:S01]  /*acf0*/  ISETP.GE.AND P5, PT, R9, UR4, PT ;  /* 0x0000000409007c0c */ /* 0x000fe2000bfa6270 */
[----:B------:R-:W-:Y:S01]  /*ad00*/  ULDC UR4, c[0x0][0x248] ;  /* 0x0000920000047ab9 */ /* 0x000fe20000000800 */
[----:B------:R3:W-:Y:S01]  /*ad10*/  @P6 STG.E.U16 desc[UR14][R18.64], R123 ;  /* 0x0000007b12006986 */ /* 0x0007e2000c10150e */
[C---:B------:R-:W-:Y:S01]  /*ad20*/  VIADD R27, R25.reuse, UR4 ;  /* 0x00000004191b7c36 */ /* 0x040fe20008000000 */
[----:B------:R-:W-:Y:S01]  /*ad30*/  ISETP.LT.AND P6, PT, R8, UR12, !P2 ;  /* 0x0000000c08007c0c */ /* 0x000fe2000d7c1270 */
[----:B-1----:R-:W-:Y:S01]  /*ad40*/  IMAD.WIDE R10, R25, 0x2, R4 ;  /* 0x00000002190a7825 */ /* 0x002fe200078e0204 */
[----:B------:R-:W-:Y:S01]  /*ad50*/  ULDC UR4, c[0x0][0x22c] ;  /* 0x00008b0000047ab9 */ /* 0x000fe20000000800 */
[----:B------:R-:W-:-:S02]  /*ad60*/  ULDC UR12, c[0x0][0x228] ;  /* 0x00008a00000c7ab9 */ /* 0x000fc40000000800 */
[----:B--2---:R-:W-:-:S04]  /*ad70*/  IMAD.WIDE R16, R27, 0x2, R2 ;  /* 0x000000021b107825 */ /* 0x004fc800078e0202 */
[C---:B------:R-:W-:Y:S01]  /*ad80*/  VIADD R9, R6.reuse, 0x53 ;  /* 0x0000005306097836 */ /* 0x040fe20000000000 */
[----:B---3--:R-:W-:Y:S01]  /*ad90*/  PRMT R123, R123, 0x7632, R123 ;  /* 0x000076327b7b7816 */ /* 0x008fe2000000007b */
[----:B------:R-:W-:Y:S02]  /*ada0*/  VIADD R24, R6, 0x54 ;  /* 0x0000005406187836 */ /* 0x000fe40000000000 */
[----:B------:R-:W-:Y:S01]  /*adb0*/  IMAD.WIDE R18, R27, 0x2, R4 ;  /* 0x000000021b127825 */ /* 0x000fe200078e0204 */
[----:B------:R-:W-:Y:S01]  /*adc0*/  ISETP.GE.AND P2, PT, R9, UR6, PT ;  /* 0x0000000609007c0c */ /* 0x000fe2000bf46270 */
[----:B------:R1:W-:Y:S01]  /*add0*/  @P1 STG.E.U16 desc[UR14][R10.64], R123 ;  /* 0x0000007b0a001986 */ /* 0x0003e2000c10150e */
[----:B------:R-:W-:Y:S01]  /*ade0*/  ISETP.GE.AND P1, PT, R24, UR4, PT ;  /* 0x0000000418007c0c */ /* 0x000fe2000bf26270 */
[----:B------:R-:W-:Y:S01]  /*adf0*/  ULDC UR4, c[0x0][0x248] ;  /* 0x0000920000047ab9 */ /* 0x000fe20000000800 */
[----:B------:R-:W-:Y:S01]  /*ae00*/  PRMT R9, R59, 0x7632, R9 ;  /* 0x000076323b097816 */ /* 0x000fe20000000009 */
[----:B------:R2:W-:Y:S01]  /*ae10*/  @P4 STG.E.U16 desc[UR14][R16.64], R59 ;  /* 0x0000003b10004986 */ /* 0x0005e2000c10150e */
[----:B------:R-:W-:Y:S01]  /*ae20*/  ISETP.LT.AND P4, PT, R7, UR8, !P3 ;  /* 0x0000000807007c0c */ /* 0x000fe2000df81270 */
[----:B------:R-:W-:Y:S01]  /*ae30*/  VIADD R27, R27, UR4 ;  /* 0x000000041b1b7c36 */ /* 0x000fe20008000000 */
[C---:B------:R-:W-:Y:S01]  /*ae40*/  ISETP.LT.AND P3, PT, R8.reuse, UR10, !P3 ;  /* 0x0000000a08007c0c */ /* 0x040fe2000df61270 */
[----:B------:R3:W-:Y:S01]  /*ae50*/  @P6 STG.E.U16 desc[UR14][R18.64], R9 ;  /* 0x0000000912006986 */ /* 0x0007e2000c10150e */
[----:B------:R-:W-:Y:S01]  /*ae60*/  ISETP.LT.AND P6, PT, R7, UR12, !P0 ;  /* 0x0000000c07007c0c */ /* 0x000fe2000c7c1270 */
[----:B------:R-:W-:Y:S01]  /*ae70*/  ULDC UR6, c[0x0][0x248] ;  /* 0x0000920000067ab9 */ /* 0x000fe20000000800 */
[----:B------:R-:W-:Y:S01]  /*ae80*/  ISETP.LT.AND P0, PT, R8, UR16, !P0 ;  /* 0x0000001008007c0c */ /* 0x000fe2000c701270 */
[C---:B-1----:R-:W-:Y:S01]  /*ae90*/  IMAD.WIDE R10, R27.reuse, 0x2, R2 ;  /* 0x000000021b0a7825 */ /* 0x042fe200078e0202 */
[----:B------:R-:W-:Y:S01]  /*aea0*/  ULDC UR8, c[0x0][0x228] ;  /* 0x00008a0000087ab9 */ /* 0x000fe20000000800 */
[----:B------:R-:W-:Y:S01]  /*aeb0*/  ULDC UR4, c[0x0][0x22c] ;  /* 0x00008b0000047ab9 */ /* 0x000fe20000000800 */
[----:B------:R-:W-:Y:S01]  /*aec0*/  ULDC UR10, c[0x0][0x228] ;  /* 0x00008a00000a7ab9 */ /* 0x000fe20000000800 */
[----:B--2---:R-:W-:Y:S01]  /*aed0*/  IMAD.WIDE R16, R27, 0x2, R4 ;  /* 0x000000021b107825 */ /* 0x004fe200078e0204 */
[----:B------:R-:W-:Y:S01]  /*aee0*/  ULDC UR12, c[0x0][0x228] ;  /* 0x00008a00000c7ab9 */ /* 0x000fe20000000800 */
[----:B------:R-:W-:Y:S01]  /*aef0*/  @P4 STG.E.U16 desc[UR14][R10.64], R124 ;  /* 0x0000007c0a004986 */ /* 0x000fe2000c10150e */
[----:B------:R-:W-:Y:S01]  /*af00*/  ULDC UR16, c[0x0][0x228] ;  /* 0x00008a0000107ab9 */ /* 0x000fe20000000800 */
[----:B---3--:R-:W-:-:S02]  /*af10*/  VIADD R9, R6, 0x55 ;  /* 0x0000005506097836 */ /* 0x008fc40000000000 */
[----:B------:R-:W-:Y:S01]  /*af20*/  VIADD R29, R27, UR6 ;  /* 0x000000061b1d7c36 */ /* 0x000fe20008000000 */
[----:B------:R1:W-:Y:S01]  /*af30*/  @P3 STG.E.U16 desc[UR14][R16.64], R26 ;  /* 0x0000001a10003986 */ /* 0x0003e2000c10150e */
[----:B------:R-:W-:Y:S01]  /*af40*/  ISETP.LT.AND P3, PT, R7, UR8, !P5 ;  /* 0x0000000807007c0c */ /* 0x000fe2000ef61270 */
[----:B------:R-:W-:Y:S01]  /*af50*/  ULDC UR6, c[0x0][0x22c] ;  /* 0x00008b0000067ab9 */ /* 0x000fe20000000800 */
[----:B------:R-:W-:Y:S01]  /*af60*/  IMAD.WIDE R18, R29, 0x2, R2 ;  /* 0x000000021d127825 */ /* 0x000fe200078e0202 */
[----:B------:R-:W-:Y:S01]  /*af70*/  ISETP.GE.AND P4, PT, R9, UR4, PT ;  /* 0x0000000409007c0c */ /* 0x000fe2000bf86270 */
[----:B------:R-:W-:Y:S01]  /*af80*/  ULDC UR4, c[0x0][0x248] ;  /* 0x0000920000047ab9 */ /* 0x000fe20000000800 */
[----:B------:R-:W-:Y:S01]  /*af90*/  ISETP.LT.AND P5, PT, R8, UR10, !P5 ;  /* 0x0000000a08007c0c */ /* 0x000fe2000efa1270 */
[----:B------:R-:W-:Y:S01]  /*afa0*/  IMAD.WIDE R24, R29, 0x2, R4 ;  /* 0x000000021d187825 */ /* 0x000fe200078e0204 */
[----:B------:R-:W-:Y:S01]  /*afb0*/  PRMT R27, R60, 0x7632, R27 ;  /* 0x000076323c1b7816 */ /* 0x000fe2000000001b */
[----:B------:R-:W-:Y:S01]  /*afc0*/  @P6 STG.E.U16 desc[UR14][R18.64], R60 ;  /* 0x0000003c12006986 */ /* 0x000fe2000c10150e */
[----:B------:R-:W-:Y:S01]  /*afd0*/  ISETP.LT.AND P6, PT, R7, UR12, !P2 ;  /* 0x0000000c07007c0c */ /* 0x000fe2000d7c1270 */
[----:B------:R-:W-:Y:S01]  /*afe0*/  VIADD R9, R6, 0x56 ;  /* 0x0000005606097836 */ /* 0x000fe20000000000 */
[----:B------:R-:W-:Y:S01]  /*aff0*/  ULDC UR8, c[0x0][0x228] ;  /* 0x00008a0000087ab9 */ /* 0x000fe20000000800 */
[----:B-1----:R-:W-:Y:S01]  /*b000*/  VIADD R17, R29, UR4 ;  /* 0x000000041d117c36 */ /* 0x002fe20008000000 */
[----:B------:R-:W-:Y:S01]  /*b010*/  ULDC UR4, c[0x0][0x248] ;  /* 0x0000920000047ab9 */ /* 0x000fe20000000800 */
[----:B------:R1:W-:Y:S01]  /*b020*/  @P0 STG.E.U16 desc[UR14][R24.64], R27 ;  /* 0x0000001b18000986 */ /* 0x0003e2000c10150e */
[----:B------:R-:W-:Y:S01]  /*b030*/  ISETP.GE.AND P0, PT, R9, UR6, PT ;  /* 0x0000000609007c0c */ /* 0x000fe2000bf06270 */
[C---:B------:R-:W-:Y:S01]  /*b040*/  IMAD.WIDE R10, R17.reuse, 0x2, R2 ;  /* 0x00000002110a7825 */ /* 0x040fe200078e0202 */
[----:B------:R-:W-:Y:S01]  /*b050*/  ULDC UR10, c[0x0][0x228] ;  /* 0x00008a00000a7ab9 */ /* 0x000fe20000000800 */
[----:B------:R-:W-:Y:S01]  /*b060*/  ISETP.LT.AND P2, PT, R8, UR8, !P2 ;  /* 0x0000000808007c0c */ /* 0x000fe2000d741270 */
[----:B------:R-:W-:Y:S01]  /*b070*/  ULDC UR12, c[0x0][0x228] ;  /* 0x00008a00000c7ab9 */ /* 0x000fe20000000800 */
[----:B------:R-:W-:Y:S01]  /*b080*/  VIADD R9, R6, 0x57 ;  /* 0x0000005706097836 */ /* 0x000fe20000000000 */
[----:B------:R2:W-:Y:S01]  /*b090*/  @P3 STG.E.U16 desc[UR14][R10.64], R125 ;  /* 0x0000007d0a003986 */ /* 0x0005e2000c10150e */
[----:B------:R-:W-:Y:S01]  /*b0a0*/  ULDC UR6, c[0x0][0x22c] ;  /* 0x00008b0000067ab9 */ /* 0x000fe20000000800 */
[----:B------:R-:W-:Y:S01]  /*b0b0*/  PRMT R26, R62, 0x7632, R26 ;  /* 0x000076323e1a7816 */ /* 0x000fe2000000001a */
[----:B------:R-:W-:Y:S01]  /*b0c0*/  ULDC UR8, c[0x0][0x22c] ;  /* 0x00008b0000087ab9 */ /* 0x000fe20000000800 */
[----:B-1----:R-:W-:Y:S01]  /*b0d0*/  VIADD R25, R17, UR4 ;  /* 0x0000000411197c36 */ /* 0x002fe20008000000 */
[----:B------:R-:W-:Y:S01]  /*b0e0*/  PRMT R24, R125, 0x7632, R24 ;  /* 0x000076327d187816 */ /* 0x000fe20000000018 */
[----:B------:R-:W-:Y:S01]  /*b0f0*/  IMAD.WIDE R16, R17, 0x2, R4 ;  /* 0x0000000211107825 */ /* 0x000fe200078e0204 */
[----:B------:R-:W-:-:S02]  /*b100*/  ULDC UR4, c[0x0][0x22c] ;  /* 0x00008b0000047ab9 */ /* 0x000fc40000000800 */
[----:B------:R-:W-:Y:S01]  /*b110*/  ISETP.GE.AND P3, PT, R9, UR4, PT ;  /* 0x0000000409007c0c */ /* 0x000fe2000bf66270 */
[----:B------:R-:W-:Y:S01]  /*b120*/  IMAD.WIDE R18, R25, 0x2, R2 ;  /* 0x0000000219127825 */ /* 0x000fe200078e0202 */
[----:B------:R1:W-:Y:S01]  /*b130*/  @P5 STG.E.U16 desc[UR14][R16.64], R24 ;  /* 0x0000001810005986 */ /* 0x0003e2000c10150e */
[----:B------:R-:W-:Y:S01]  /*b140*/  ISETP.LT.AND P5, PT, R7, UR10, !P1 ;  /* 0x0000000a07007c0c */ /* 0x000fe2000cfa1270 */
[----:B------:R-:W-:Y:S01]  /*b150*/  ULDC UR4, c[0x0][0x248] ;  /* 0x0000920000047ab9 */ /* 0x000fe20000000800 */
[C---:B--2---:R-:W-:Y:S01]  /*b160*/  IMAD.WIDE R10, R25.reuse, 0x2, R4 ;  /* 0x00000002190a7825 */ /* 0x044fe200078e0204 */
[----:B------:R2:W-:Y:S01]  /*b170*/  @P6 STG.E.U16 desc[UR14][R18.64], R61 ;  /* 0x0000003d12006986 */ /* 0x0005e2000c10150e */
[----:B------:R-:W-:Y:S01]  /*b180*/  ISETP.LT.AND P6, PT, R8, UR12, !P1 ;  /* 0x0000000c08007c0c */ /* 0x000fe2000cfc1270 */
[----:B------:R-:W-:Y:S01]  /*b190*/  ULDC UR10, c[0x0][0x228] ;  /* 0x00008a00000a7ab9 */ /* 0x000fe20000000800 */
[----:B------:R-:W-:Y:S01]  /*b1a0*/  VIADD R27, R25, UR4 ;  /* 0x00000004191b7c36 */ /* 0x000fe20008000000 */
[----:B------:R-:W-:Y:S01]  /*b1b0*/  ULDC UR4, c[0x0][0x22c] ;  /* 0x00008b0000047ab9 */ /* 0x000fe20000000800 */
[----:B------:R-:W-:Y:S01]  /*b1c0*/  VIADD R9, R6, 0x58 ;  /* 0x0000005806097836 */ /* 0x000fe20000000000 */
[----:B------:R-:W-:Y:S01]  /*b1d0*/  ULDC UR12, c[0x0][0x228] ;  /* 0x00008a00000c7ab9 */ /* 0x000fe20000000800 */
[----:B-1----:R-:W-:-:S03]  /*b1e0*/  IMAD.WIDE R16, R27, 0x2, R2 ;  /* 0x000000021b107825 */ /* 0x002fc600078e0202 */
[----:B------:R-:W-:Y:S01]  /*b1f0*/  ISETP.GE.AND P1, PT, R9, UR6, PT ;  /* 0x0000000609007c0c */ /* 0x000fe2000bf26270 */
[----:B------:R-:W-:Y:S01]  /*b200*/  ULDC UR6, c[0x0][0x248] ;  /* 0x0000920000067ab9 */ /* 0x000fe20000000800 */
[----:B--2---:R-:W-:Y:S01]  /*b210*/  PRMT R61, R61, 0x7632, R61 ;  /* 0x000076323d3d7816 */ /* 0x004fe2000000003d */
[----:B------:R-:W-:Y:S01]  /*b220*/  VIADD R24, R6, 0x59 ;  /* 0x0000005906187836 */ /* 0x000fe20000000000 */
[----:B------:R-:W-:Y:S01]  /*b230*/  PRMT R9, R126, 0x7632, R9 ;  /* 0x000076327e097816 */ /* 0x000fe20000000009 */
[----:B------:R-:W-:Y:S02]  /*b240*/  IMAD.WIDE R18, R27, 0x2, R4 ;  /* 0x000000021b127825 */ /* 0x000fe400078e0204 */
[----:B------:R-:W-:Y:S01]  /*b250*/  @P2 STG.E.U16 desc[UR14][R10.64], R61 ;  /* 0x0000003d0a002986 */ /* 0x000fe2000c10150e */
[----:B------:R-:W-:Y:S01]  /*b260*/  ISETP.GE.AND P2, PT, R24, UR4, PT ;  /* 0x0000000418007c0c */ /* 0x000fe2000bf46270 */
[----:B------:R-:W-:Y:S02]  /*b270*/  ULDC UR4, c[0x0][0x248] ;  /* 0x0000920000047ab9 */ /* 0x000fe40000000800 */
[----:B------:R1:W-:Y:S01]  /*b280*/  @P5 STG.E.U16 desc[UR14][R16.64], R126 ;  /* 0x0000007e10005986 */ /* 0x0003e2000c10150e */
[C---:B------:R-:W-:Y:S01]  /*b290*/  ISETP.LT.AND P5, PT, R7.reuse, UR10, !P4 ;  /* 0x0000000a07007c0c */ /* 0x040fe2000e7a1270 */
[----:B------:R-:W-:Y:S01]  /*b2a0*/  ULDC UR10, c[0x0][0x228] ;  /* 0x00008a00000a7ab9 */ /* 0x000fe20000000800 */
[C---:B------:R-:W-:Y:S01]  /*b2b0*/  ISETP.LT.AND P4, PT, R8.reuse, UR12, !P4 ;  /* 0x0000000c08007c0c */ /* 0x040fe2000e781270 */
[----:B------:R2:W-:Y:S01]  /*b2c0*/  @P6 STG.E.U16 desc[UR14][R18.64], R9 ;  /* 0x0000000912006986 */ /* 0x0005e2000c10150e */
[----:B------:R-:W-:Y:S01]  /*b2d0*/  ISETP.LT.AND P6, PT, R7, UR16, !P0 ;  /* 0x0000001007007c0c */ /* 0x000fe2000c7c1270 */
        /* <DEDUP_REMOVED lines=25> */
[----:B------:R-:W-:Y:S01]  /*b470*/  ISETP.LT.AND P1, PT, R8, UR8, !P1 ;  /* 0x0000000808007c0c */ /* 0x000fe2000cf21270 */
[----:B------:R-:W-:Y:S01]  /*b480*/  ULDC UR12, c[0x0][0x228] ;  /* 0x00008a00000c7ab9 */ /* 0x000fe20000000800 */
        /* <DEDUP_REMOVED lines=26> */
[----:B------:R-:W-:Y:S02]  /*b630*/  VIADD R9, R6, 0x5d ;  /* 0x0000005d06097836 */ /* 0x000fe40000000000 */
[----:B--2---:R-:W-:Y:S01]  /*b640*/  IMAD.WIDE R16, R27, 0x2, R2 ;  /* 0x000000021b107825 */ /* 0x004fe200078e0202 */
[----:B---3--:R-:W-:-:S03]  /*b650*/  PRMT R128, R128, 0x7632, R128 ;  /* 0x0000763280807816 */ /* 0x008fc60000000080 */
[----:B------:R-:W-:Y:S01]  /*b660*/  VIADD R24, R6, 0x5e ;  /* 0x0000005e06187836 */ /* 0x000fe20000000000 */
[----:B------:R-:W-:Y:S01]  /*b670*/  ISETP.GE.AND P2, PT, R9, UR6, PT ;  /* 0x0000000609007c0c */ /* 0x000fe2000bf46270 */
[----:B------:R-:W-:Y:S01]  /*b680*/  IMAD.WIDE R18, R27, 0x2, R4 ;  /* 0x000000021b127825 */ /* 0x000fe200078e0204 */
[----:B------:R-:W-:Y:S01]  /*b690*/  PRMT R9, R64, 0x7632, R9 ;  /* 0x0000763240097816 */ /* 0x000fe20000000009 */
[----:B------:R1:W-:Y:S01]  /*b6a0*/  @P1 STG.E.U16 desc[UR14][R10.64], R128 ;  /* 0x000000800a001986 */ /* 0x0003e2000c10150e */
[----:B------:R-:W-:Y:S01]  /*b6b0*/  ISETP.GE.AND P1, PT, R24, UR4, PT ;  /* 0x0000000418007c0c */ /* 0x000fe2000bf26270 */
[----:B------:R-:W-:Y:S01]  /*b6c0*/  ULDC UR4, c[0x0][0x248] ;  /* 0x0000920000047ab9 */ /* 0x000fe20000000800 */
        /* <DEDUP_REMOVED lines=14> */
[----:B------:R-:W-:Y:S01]  /*b7b0*/  PRMT R27, R65, 0x7632, R27 ;  /* 0x00007632411b7816 */ /* 0x000fe2000000001b */
[----:B------:R-:W-:Y:S01]  /*b7c0*/  @P3 STG.E.U16 desc[UR14][R10.64], R129 ;  /* 0x000000810a003986 */ /* 0x000fe2000c10150e */
[----:B------:R-:W-:Y:S01]  /*b7d0*/  ULDC UR12, c[0x0][0x228] ;  /* 0x00008a00000c7ab9 */ /* 0x000fe20000000800 */
[----:B---3--:R-:W-:Y:S01]  /*b7e0*/  VIADD R9, R6, 0x5f ;  /* 0x0000005f06097836 */ /* 0x008fe20000000000 */
[----:B------:R-:W-:Y:S01]  /*b7f0*/  ULDC UR6, c[0x0][0x22c] ;  /* 0x00008b0000067ab9 */ /* 0x000fe20000000800 */
[----:B------:R-:W-:Y:S01]  /*b800*/  IMAD.WIDE R18, R29, 0x2, R2 ;  /* 0x000000021d127825 */ /* 0x000fe200078e0202 */
[----:B------:R1:W-:Y:S01]  /*b810*/  @P5 STG.E.U16 desc[UR14][R16.64], R26 ;  /* 0x0000001a10005986 */ /* 0x0003e2000c10150e */
[----:B------:R-:W-:Y:S01]  /*b820*/  ISETP.LT.AND P5, PT, R7, UR8, !P4 ;  /* 0x0000000807007c0c */ /* 0x000fe2000e7a1270 */
[----:B------:R-:W-:Y:S01]  /*b830*/  ULDC UR8, c[0x0][0x228] ;  /* 0x00008a0000087ab9 */ /* 0x000fe20000000800 */
[----:B------:R-:W-:Y:S01]  /*b840*/  ISETP.GE.AND P3, PT, R9, UR4, PT ;  /* 0x0000000409007c0c */ /* 0x000fe2000bf66270 */
[----:B------:R-:W-:Y:S01]  /*b850*/  IMAD.WIDE R24, R29, 0x2, R4 ;  /* 0x000000021d187825 */ /* 0x000fe200078e0204 */
[----:B------:R-:W-:Y:S01]  /*b860*/  ULDC UR4, c[0x0][0x248] ;  /* 0x0000920000047ab9 */ /* 0x000fe20000000800 */
[----:B------:R-:W-:Y:S01]  /*b870*/  ISETP.LT.AND P4, PT, R8, UR10, !P4 ;  /* 0x0000000a08007c0c */ /* 0x000fe2000e781270 */
[----:B------:R-:W-:Y:S01]  /*b880*/  @P6 STG.E.U16 desc[UR14][R18.64], R65 ;  /* 0x0000004112006986 */ /* 0x000fe2000c10150e */
[C---:B------:R-:W-:Y:S01]  /*b890*/  VIADD R9, R6.reuse, 0x60 ;  /* 0x0000006006097836 */ /* 0x040fe20000000000 */
[----:B------:R-:W-:Y:S01]  /*b8a0*/  ISETP.LT.AND P6, PT, R7, UR12, !P2 ;  /* 0x0000000c07007c0c */ /* 0x000fe2000d7c1270 */
[----:B------:R-:W-:Y:S01]  /*b8b0*/  ULDC UR10, c[0x0][0x228] ;  /* 0x00008a00000a7ab9 */ /* 0x000fe20000000800 */
[----:B------:R2:W-:Y:S01]  /*b8c0*/  @P0 STG.E.U16 desc[UR14][R24.64], R27 ;  /* 0x0000001b18000986 */ /* 0x0005e2000c10150e */
[----:B-1----:R-:W-:Y:S01]  /*b8d0*/  VIADD R17, R29, UR4 ;  /* 0x000000041d117c36 */ /* 0x002fe20008000000 */
[----:B------:R-:W-:Y:S01]  /*b8e0*/  ULDC UR4, c[0x0][0x248] ;  /* 0x0000920000047ab9 */ /* 0x000fe20000000800 */
[----:B------:R-:W-:Y:S01]  /*b8f0*/  ISETP.GE.AND P0, PT, R9, UR6, PT ;  /* 0x0000000609007c0c */ /* 0x000fe2000bf06270 */
[----:B------:R-:W-:Y:S01]  /*b900*/  VIADD R9, R6, 0x61 ;  /* 0x0000006106097836 */ /* 0x000fe20000000000 */
[----:B------:R-:W-:Y:S01]  /*b910*/  ULDC UR6, c[0x0][0x228] ;  /* 0x00008a0000067ab9 */ /* 0x000fe20000000800 */
[C---:B------:R-:W-:Y:S01]  /*b920*/  IMAD.WIDE R10, R17.reuse, 0x2, R2 ;  /* 0x00000002110a7825 */ /* 0x040fe200078e0202 */
[----:B------:R-:W-:Y:S01]  /*b930*/  ISETP.LT.AND P2, PT, R8, UR6, !P2 ;  /* 0x0000000608007c0c */ /* 0x000fe2000d741270 */
[----:B------:R-:W-:Y:S01]  /*b940*/  ULDC UR6, c[0x0][0x22c] ;  /* 0x00008b0000067ab9 */ /* 0x000fe20000000800 */
[----:B------:R-:W-:Y:S01]  /*b950*/  ULDC UR12, c[0x0][0x228] ;  /* 0x00008a00000c7ab9 */ /* 0x000fe20000000800 */
[----:B------:R-:W-:Y:S01]  /*b960*/  VIADD R26, R6, 0x63 ;  /* 0x00000063061a7836 */ /* 0x000fe20000000000 */
[----:B------:R1:W-:Y:S01]  /*b970*/  @P5 STG.E.U16 desc[UR14][R10.64], R130 ;  /* 0x000000820a005986 */ /* 0x0003e2000c10150e */
[C---:B--2---:R-:W-:Y:S01]  /*b980*/  VIADD R25, R17.reuse, UR4 ;  /* 0x0000000411197c36 */ /* 0x044fe20008000000 */
[----:B------:R-:W-:Y:S01]  /*b990*/  PRMT R24, R130, 0x7632, R24 ;  /* 0x0000763282187816 */ /* 0x000fe20000000018 */
[----:B------:R-:W-:Y:S01]  /*b9a0*/  IMAD.WIDE R16, R17, 0x2, R4 ;  /* 0x0000000211107825 */ /* 0x000fe200078e0204 */
[----:B------:R-:W-:Y:S01]  /*b9b0*/  ULDC UR4, c[0x0][0x22c] ;  /* 0x00008b0000047ab9 */ /* 0x000fe20000000800 */
[----:B------:R-:W-:Y:S01]  /*b9c0*/  ULDC UR16, c[0x0][0x228] ;  /* 0x00008a0000107ab9 */ /* 0x000fe20000000800 */
[----:B------:R-:W-:Y:S01]  /*b9d0*/  ISETP.GE.AND P5, PT, R9, UR4, PT ;  /* 0x0000000409007c0c */ /* 0x000fe2000bfa6270 */
[----:B------:R-:W-:Y:S01]  /*b9e0*/  IMAD.WIDE R18, R25, 0x2, R2 ;  /* 0x0000000219127825 */ /* 0x000fe200078e0202 */
[----:B------:R2:W-:Y:S01]  /*b9f0*/  @P4 STG.E.U16 desc[UR14][R16.64], R24 ;  /* 0x0000001810004986 */ /* 0x0005e2000c10150e */
[----:B------:R-:W-:Y:S01]  /*ba00*/  ISETP.LT.AND P4, PT, R7, UR8, !P1 ;  /* 0x0000000807007c0c */ /* 0x000fe2000cf81270 */
[----:B------:R-:W-:Y:S01]  /*ba10*/  ULDC UR4, c[0x0][0x248] ;  /* 0x0000920000047ab9 */ /* 0x000fe20000000800 */
[----:B------:R-:W-:Y:S01]  /*ba20*/  VIADD R9, R6, 0x62 ;  /* 0x0000006206097836 */ /* 0x000fe20000000000 */
[----:B------:R3:W-:Y:S01]  /*ba30*/  @P6 STG.E.U16 desc[UR14][R18.64], R66 ;  /* 0x0000004212006986 */ /* 0x0007e2000c10150e */
[----:B------:R-:W-:Y:S01]  /*ba40*/  ISETP.LT.AND P6, PT, R8, UR10, !P1 ;  /* 0x0000000a08007c0c */ /* 0x000fe2000cfc1270 */
[----:B-1----:R-:W-:Y:S01]  /*ba50*/  IMAD.WIDE R10, R25, 0x2, R4 ;  /* 0x00000002190a7825 */ /* 0x002fe200078e0204 */
[----:B------:R-:W-:Y:S01]  /*ba60*/  ULDC UR8, c[0x0][0x228] ;  /* 0x00008a0000087ab9 */ /* 0x000fe20000000800 */
[----:B------:R-:W-:Y:S01]  /*ba70*/  ISETP.GE.AND P1, PT, R9, UR6, PT ;  /* 0x0000000609007c0c */ /* 0x000fe2000bf26270 */
[----:B------:R-:W-:Y:S01]  /*ba80*/  ULDC UR10, c[0x0][0x228] ;  /* 0x00008a00000a7ab9 */ /* 0x000fe20000000800 */
[----:B------:R-:W-:Y:S01]  /*ba90*/  VIADD R9, R25, UR4 ;  /* 0x0000000419097c36 */ /* 0x000fe20008000000 */
[----:B------:R-:W-:Y:S01]  /*baa0*/  ULDC UR4, c[0x0][0x22c] ;  /* 0x00008b0000047ab9 */ /* 0x000fe20000000800 */
[----:B--2---:R-:W-:Y:S01]  /*bab0*/  PRMT R24, R131, 0x7632, R24 ;  /* 0x0000763283187816 */ /* 0x004fe20000000018 */
[----:B------:R-:W-:Y:S01]  /*bac0*/  ULDC UR6, c[0x0][0x248] ;  /* 0x0000920000067ab9 */ /* 0x000fe20000000800 */
[----:B------:R-:W-:Y:S01]  /*bad0*/  IMAD.WIDE R16, R9, 0x2, R2 ;  /* 0x0000000209107825 */ /* 0x000fe200078e0202 */
[----:B---3--:R-:W-:-:S03]  /*bae0*/  PRMT R66, R66, 0x7632, R66 ;  /* 0x0000763242427816 */ /* 0x008fc60000000042 */
[----:B------:R-:W-:Y:S02]  /*baf0*/  IMAD.WIDE R18, R9, 0x2, R4 ;  /* 0x0000000209127825 */ /* 0x000fe400078e0204 */
[----:B------:R1:W-:Y:S01]  /*bb00*/  @P2 STG.E.U16 desc[UR14][R10.64], R66 ;  /* 0x000000420a002986 */ /* 0x0003e2000c10150e */
[----:B------:R-:W-:Y:S01]  /*bb10*/  ISETP.GE.AND P2, PT, R26, UR4, PT ;  /* 0x000000041a007c0c */ /* 0x000fe2000bf46270 */
[----:B------:R-:W-:Y:S01]  /*bb20*/  ULDC UR4, c[0x0][0x248] ;  /* 0x0000920000047ab9 */ /* 0x000fe20000000800 */
[----:B------:R-:W-:Y:S01]  /*bb30*/  PRMT R26, R67, 0x7632, R26 ;  /* 0x00007632431a7816 */ /* 0x000fe2000000001a */
[----:B------:R2:W-:Y:S01]  /*bb40*/  @P4 STG.E.U16 desc[UR14][R16.64], R131 ;  /* 0x0000008310004986 */ /* 0x0005e2000c10150e */
[----:B------:R-:W-:Y:S01]  /*bb50*/  ISETP.LT.AND P4, PT, R7, UR8, !P3 ;  /* 0x0000000807007c0c */ /* 0x000fe2000df81270 */
[----:B------:R-:W-:Y:S01]  /*bb60*/  VIADD R9, R9, UR4 ;  /* 0x0000000409097c36 */ /* 0x000fe20008000000 */
[----:B------:R-:W-:Y:S01]  /*bb70*/  ISETP.LT.AND P3, PT, R8, UR10, !P3 ;  /* 0x0000000a08007c0c */ /* 0x000fe2000df61270 */
[----:B------:R3:W-:Y:S01]  /*bb80*/  @P6 STG.E.U16 desc[UR14][R18.64], R24 ;  /* 0x0000001812006986 */ /* 0x0007e2000c10150e */
[----:B------:R-:W-:Y:S01]  /*bb90*/  ISETP.LT.AND P6, PT, R7, UR12, !P0 ;  /* 0x0000000c07007c0c */ /* 0x000fe2000c7c1270 */
[----:B------:R-:W-:Y:S01]  /*bba0*/  VIADD R29, R6, 0x64 ;  /* 0x00000064061d7836 */ /* 0x000fe20000000000 */
[C---:B------:R-:W-:Y:S01]  /*bbb0*/  ISETP.LT.AND P0, PT, R8.reuse, UR16, !P0 ;  /* 0x0000001008007c0c */ /* 0x040fe2000c701270 */
[C---:B-1----:R-:W-:Y:S01]  /*bbc0*/  IMAD.WIDE R10, R9.reuse, 0x2, R2 ;  /* 0x00000002090a7825 */ /* 0x042fe200078e0202 */
[----:B------:R-:W-:Y:S01]  /*bbd0*/  ULDC UR8, c[0x0][0x228] ;  /* 0x00008a0000087ab9 */ /* 0x000fe20000000800 */
[----:B------:R-:W-:Y:S01]  /*bbe0*/  ULDC UR4, c[0x0][0x22c] ;  /* 0x00008b0000047ab9 */ /* 0x000fe20000000800 */
[----:B------:R-:W-:Y:S01]  /*bbf0*/  ULDC UR10, c[0x0][0x228] ;  /* 0x00008a00000a7ab9 */ /* 0x000fe20000000800 */
[----:B--2---:R-:W-:Y:S01]  /*bc00*/  IMAD.WIDE R16, R9, 0x2, R4 ;  /* 0x0000000209107825 */ /* 0x004fe200078e0204 */
[----:B------:R-:W-:Y:S01]  /*bc10*/  ULDC UR12, c[0x0][0x228] ;  /* 0x00008a00000c7ab9 */ /* 0x000fe20000000800 */
[----:B------:R-:W-:Y:S01]  /*bc20*/  @P4 STG.E.U16 desc[UR14][R10.64], R67 ;  /* 0x000000430a004986 */ /* 0x000fe2000c10150e */
[----:B------:R-:W-:Y:S01]  /*bc30*/  ISETP.GE.AND P4, PT, R29, UR4, PT ;  /* 0x000000041d007c0c */ /* 0x000fe2000bf86270 */
[----:B------:R-:W-:Y:S01]  /*bc40*/  VIADD R27, R9, UR6 ;  /* 0x00000006091b7c36 */ /* 0x000fe20008000000 */
[----:B------:R-:W-:Y:S01]  /*bc50*/  ULDC UR4, c[0x0][0x248] ;  /* 0x0000920000047ab9 */ /* 0x000fe20000000800 */
[----:B------:R1:W-:Y:S01]  /*bc60*/  @P3 STG.E.U16 desc[UR14][R16.64], R26 ;  /* 0x0000001a10003986 */ /* 0x0003e2000c10150e */
[----:B------:R-:W-:Y:S01]  /*bc70*/  ISETP.LT.AND P3, PT, R7, UR8, !P5 ;  /* 0x0000000807007c0c */ /* 0x000fe2000ef61270 */
[C---:B---3--:R-:W-:Y:S01]  /*bc80*/  IMAD.WIDE R18, R27.reuse, 0x2, R2 ;  /* 0x000000021b127825 */ /* 0x048fe200078e0202 */
[----:B------:R-:W-:Y:S01]  /*bc90*/  ISETP.LT.AND P5, PT, R8, UR10, !P5 ;  /* 0x0000000a08007c0c */ /* 0x000fe2000efa1270 */
[----:B------:R-:W-:Y:S01]  /*bca0*/  ULDC UR6, c[0x0][0x22c] ;  /* 0x00008b0000067ab9 */ /* 0x000fe20000000800 */
[----:B------:R-:W-:Y:S01]  /*bcb0*/  ULDC UR8, c[0x0][0x228] ;  /* 0x00008a0000087ab9 */ /* 0x000fe20000000800 */
        /* <DEDUP_REMOVED lines=8> */
[----:B------:R-:W-:Y:S01]  /*bd40*/  ISETP.LT.AND P1, PT, R8, UR8, !P1 ;  /* 0x0000000808007c0c */ /* 0x000fe2000cf21270 */
[----:B------:R-:W-:Y:S01]  /*bd50*/  ULDC UR12, c[0x0][0x228] ;  /* 0x00008a00000c7ab9 */ /* 0x000fe20000000800 */
[----:B------:R-:W-:Y:S01]  /*bd60*/  IMAD.WIDE R10, R17, 0x2, R2 ;  /* 0x00000002110a7825 */ /* 0x000fe200078e0202 */
[----:B------:R-:W-:Y:S01]  /*bd70*/  ISETP.GE.AND P0, PT, R9, UR6, PT ;  /* 0x0000000609007c0c */ /* 0x000fe2000bf06270 */
        /* <DEDUP_REMOVED lines=29> */
[----:B------:R-:W-:Y:S01]  /*bf50*/  PRMT R9, R133, 0x7632, R9 ;  /* 0x0000763285097816 */ /* 0x000fe20000000009 */
[----:B------:R-:W-:Y:S01]  /*bf60*/  ULDC UR6, c[0x0][0x248] ;  /* 0x0000920000067ab9 */ /* 0x000fe20000000800 */
[----:B------:R-:W-:Y:S01]  /*bf70*/  ISETP.GE.AND P1, PT, R24, UR4, PT ;  /* 0x0000000418007c0c */ /* 0x000fe2000bf26270 */
[----:B------:R2:W-:Y:S01]  /*bf80*/  @P5 STG.E.U16 desc[UR14][R16.64], R133 ;  /* 0x0000008510005986 */ /* 0x0005e2000c10150e */
[----:B------:R-:W-:Y:S01]  /*bf90*/  ISETP.LT.AND P5, PT, R7, UR8, !P4 ;  /* 0x0000000807007c0c */ /* 0x000fe2000e7a1270 */
[----:B------:R-:W-:Y:S01]  /*bfa0*/  ULDC UR4, c[0x0][0x248] ;  /* 0x0000920000047ab9 */ /* 0x000fe20000000800 */
[C---:B------:R-:W-:Y:S01]  /*bfb0*/  ISETP.LT.AND P4, PT, R8.reuse, UR10, !P4 ;  /* 0x0000000a08007c0c */ /* 0x040fe2000e781270 */
[----:B------:R-:W-:Y:S01]  /*bfc0*/  VIADD R27, R27, UR4 ;  /* 0x000000041b1b7c36 */ /* 0x000fe20008000000 */
[----:B------:R3:W-:Y:S01]  /*bfd0*/  @P6 STG.E.U16 desc[UR14][R18.64], R9 ;  /* 0x0000000912006986 */ /* 0x0007e2000c10150e */
[----:B------:R-:W-:Y:S01]  /*bfe0*/  ISETP.LT.AND P6, PT, R7, UR12, !P0 ;  /* 0x0000000c07007c0c */ /* 0x000fe2000c7c1270 */
[----:B------:R-:W-:Y:S01]  /*bff0*/  ULDC UR8, c[0x0][0x228] ;  /* 0x00008a0000087ab9 */ /* 0x000fe20000000800 */
[C---:B-1----:R-:W-:Y:S01]  /*c000*/  IMAD.WIDE R10, R27.reuse, 0x2, R2 ;  /* 0x000000021b0a7825 */ /* 0x042fe200078e0202 */
[----:B------:R-:W-:Y:S01]  /*c010*/  ISETP.LT.AND P0, PT, R8, UR16, !P0 ;  /* 0x0000001008007c0c */ /* 0x000fe2000c701270 */
[----:B------:R-:W-:Y:S01]  /*c020*/  ULDC UR4, c[0x0][0x22c] ;  /* 0x00008b0000047ab9 */ /* 0x000fe20000000800 */
[----:B------:R-:W-:Y:S01]  /*c030*/  ULDC UR10, c[0x0][0x228] ;  /* 0x00008a00000a7ab9 */ /* 0x000fe20000000800 */
[C---:B--2---:R-:W-:Y:S01]  /*c040*/  IMAD.WIDE R16, R27.reuse, 0x2, R4 ;  /* 0x000000021b107825 */ /* 0x044fe200078e0204 */
[----:B------:R-:W-:Y:S01]  /*c050*/  ULDC UR12, c[0x0][0x228] ;  /* 0x00008a00000c7ab9 */ /* 0x000fe20000000800 */
[----:B------:R-:W-:Y:S01]  /*c060*/  @P5 STG.E.U16 desc[UR14][R10.64], R70 ;  /* 0x000000460a005986 */ /* 0x000fe2000c10150e */
[----:B------:R-:W-:Y:S01]  /*c070*/  ULDC UR16, c[0x0][0x228] ;  /* 0x00008a0000107ab9 */ /* 0x000fe20000000800 */
[----:B------:R-:W-:Y:S01]  /*c080*/  VIADD R29, R27, UR6 ;  /* 0x000000061b1d7c36 */ /* 0x000fe20008000000 */
[----:B------:R-:W-:Y:S01]  /*c090*/  PRMT R27, R134, 0x7632, R27 ;  /* 0x00007632861b7816 */ /* 0x000fe2000000001b */
[----:B---3--:R-:W-:Y:S01]  /*c0a0*/  VIADD R9, R6, 0x69 ;  /* 0x0000006906097836 */ /* 0x008fe20000000000 */
[----:B------:R1:W-:Y:S01]  /*c0b0*/  @P4 STG.E.U16 desc[UR14][R16.64], R26 ;  /* 0x0000001a10004986 */ /* 0x0003e2000c10150e */
[----:B------:R-:W-:Y:S01]  /*c0c0*/  IMAD.WIDE R18, R29, 0x2, R2 ;  /* 0x000000021d127825 */ /* 0x000fe200078e0202 */
[----:B------:R-:W-:Y:S01]  /*c0d0*/  ISETP.LT.AND P4, PT, R7, UR8, !P3 ;  /* 0x0000000807007c0c */ /* 0x000fe2000df81270 */
[----:B------:R-:W-:Y:S01]  /*c0e0*/  ULDC UR6, c[0x0][0x22c] ;  /* 0x00008b0000067ab9 */ /* 0x000fe20000000800 */
[----:B------:R-:W-:Y:S01]  /*c0f0*/  ISETP.GE.AND P5, PT, R9, UR4, PT ;  /* 0x0000000409007c0c */ /* 0x000fe2000bfa6270 */
[----:B------:R-:W-:Y:S01]  /*c100*/  IMAD.WIDE R24, R29, 0x2, R4 ;  /* 0x000000021d187825 */ /* 0x000fe200078e0204 */
[----:B------:R-:W-:Y:S01]  /*c110*/  ISETP.LT.AND P3, PT, R8, UR10, !P3 ;  /* 0x0000000a08007c0c */ /* 0x000fe2000df61270 */
[----:B------:R-:W-:Y:S01]  /*c120*/  ULDC UR4, c[0x0][0x248] ;  /* 0x0000920000047ab9 */ /* 0x000fe20000000800 */
[----:B------:R-:W-:Y:S01]  /*c130*/  @P6 STG.E.U16 desc[UR14][R18.64], R134 ;  /* 0x0000008612006986 */ /* 0x000fe2000c10150e */
[----:B------:R-:W-:Y:S01]  /*c140*/  VIADD R9, R6, 0x6a ;  /* 0x0000006a06097836 */ /* 0x000fe20000000000 */
[----:B------:R-:W-:Y:S01]  /*c150*/  ISETP.LT.AND P6, PT, R7, UR12, !P2 ;  /* 0x0000000c07007c0c */ /* 0x000fe2000d7c1270 */
[----:B------:R-:W-:Y:S01]  /*c160*/  ULDC UR8, c[0x0][0x228] ;  /* 0x00008a0000087ab9 */ /* 0x000fe20000000800 */
[----:B-1----:R-:W-:Y:S01]  /*c170*/  VIADD R17, R29, UR4 ;  /* 0x000000041d117c36 */ /* 0x002fe20008000000 */
[----:B------:R-:W-:Y:S01]  /*c180*/  ULDC UR4, c[0x0][0x248] ;  /* 0x0000920000047ab9 */ /* 0x000fe20000000800 */
[----:B------:R1:W-:Y:S01]  /*c190*/  @P0 STG.E.U16 desc[UR14][R24.64], R27 ;  /* 0x0000001b18000986 */ /* 0x0003e2000c10150e */
[----:B------:R-:W-:Y:S01]  /*c1a0*/  ISETP.GE.AND P0, PT, R9, UR6, PT ;  /* 0x0000000609007c0c */ /* 0x000fe2000bf06270 */
[----:B------:R-:W-:Y:S01]  /*c1b0*/  IMAD.WIDE R10, R17, 0x2, R2 ;  /* 0x00000002110a7825 */ /* 0x000fe200078e0202 */
[----:B------:R-:W-:Y:S01]  /*c1c0*/  ULDC UR10, c[0x0][0x228] ;  /* 0x00008a00000a7ab9 */ /* 0x000fe20000000800 */
[----:B------:R-:W-:Y:S01]  /*c1d0*/  ISETP.LT.AND P2, PT, R8, UR8, !P2 ;  /* 0x0000000808007c0c */ /* 0x000fe2000d741270 */
[----:B------:R-:W-:Y:S01]  /*c1e0*/  ULDC UR12, c[0x0][0x228] ;  /* 0x00008a00000c7ab9 */ /* 0x000fe20000000800 */
[----:B------:R-:W-:Y:S01]  /*c1f0*/  VIADD R9, R6, 0x6b ;  /* 0x0000006b06097836 */ /* 0x000fe20000000000 */
[----:B------:R2:W-:Y:S01]  /*c200*/  @P4 STG.E.U16 desc[UR14][R10.64], R71 ;  /* 0x000000470a004986 */ /* 0x0005e2000c10150e */
[----:B------:R-:W-:Y:S01]  /*c210*/  ULDC UR6, c[0x0][0x22c] ;  /* 0x00008b0000067ab9 */ /* 0x000fe20000000800 */
[----:B------:R-:W-:Y:S01]  /*c220*/  ULDC UR8, c[0x0][0x228] ;  /* 0x00008a0000087ab9 */ /* 0x000fe20000000800 */
[----:B------:R-:W-:Y:S01]  /*c230*/  PRMT R26, R72, 0x7632, R26 ;  /* 0x00007632481a7816 */ /* 0x000fe2000000001a */
[----:B------:R-:W-:Y:S01]  /*c240*/  VIADD R28, R6, 0x75 ;  /* 0x00000075061c7836 */ /* 0x000fe20000000000 */
[----:B-1----:R-:W-:Y:S01]  /*c250*/  PRMT R24, R71, 0x7632, R24 ;  /* 0x0000763247187816 */ /* 0x002fe20000000018 */
[C---:B------:R-:W-:Y:S01]  /*c260*/  VIADD R25, R17.reuse, UR4 ;  /* 0x0000000411197c36 */ /* 0x040fe20008000000 */
[----:B------:R-:W-:Y:S01]  /*c270*/  ULDC UR4, c[0x0][0x22c] ;  /* 0x00008b0000047ab9 */ /* 0x000fe20000000800 */
[----:B------:R-:W-:Y:S01]  /*c280*/  IMAD.WIDE R16, R17, 0x2, R4 ;  /* 0x0000000211107825 */ /* 0x000fe200078e0204 */
[----:B------:R-:W-:Y:S01]  /*c290*/  ISETP.GE.AND P4, PT, R9, UR4, PT ;  /* 0x0000000409007c0c */ /* 0x000fe2000bf86270 */
[----:B------:R-:W-:-:S02]  /*c2a0*/  ULDC UR4, c[0x0][0x248] ;  /* 0x0000920000047ab9 */ /* 0x000fc40000000800 */
[----:B------:R-:W-:Y:S01]  /*c2b0*/  IMAD.WIDE R18, R25, 0x2, R2 ;  /* 0x0000000219127825 */ /* 0x000fe200078e0202 */
[----:B------:R1:W-:Y:S01]  /*c2c0*/  @P3 STG.E.U16 desc[UR14][R16.64], R24 ;  /* 0x0000001810003986 */ /* 0x0003e2000c10150e */
[----:B------:R-:W-:Y:S01]  /*c2d0*/  ISETP.LT.AND P3, PT, R7, UR10, !P1 ;  /* 0x0000000a07007c0c */ /* 0x000fe2000cf61270 */
[----:B------:R-:W-:Y:S01]  /*c2e0*/  ULDC UR10, c[0x0][0x228] ;  /* 0x00008a00000a7ab9 */ /* 0x000fe20000000800 */
[C---:B------:R-:W-:Y:S01]  /*c2f0*/  VIADD R27, R25.reuse, UR4 ;  /* 0x00000004191b7c36 */ /* 0x040fe20008000000 */
[----:B------:R3:W-:Y:S01]  /*c300*/  @P6 STG.E.U16 desc[UR14][R18.64], R135 ;  /* 0x0000008712006986 */ /* 0x0007e2000c10150e */
[----:B------:R-:W-:Y:S01]  /*c310*/  ISETP.LT.AND P6, PT, R8, UR12, !P1 ;  /* 0x0000000c08007c0c */ /* 0x000fe2000cfc1270 */
[----:B------:R-:W-:Y:S01]  /*c320*/  VIADD R9, R6, 0x6c ;  /* 0x0000006c06097836 */ /* 0x000fe20000000000 */
[----:B------:R-:W-:Y:S01]  /*c330*/  ULDC UR4, c[0x0][0x22c] ;  /* 0x00008b0000047ab9 */ /* 0x000fe20000000800 */
[----:B--2---:R-:W-:Y:S01]  /*c340*/  IMAD.WIDE R10, R25, 0x2, R4 ;  /* 0x00000002190a7825 */ /* 0x004fe200078e0204 */
[----:B------:R-:W-:-:S02]  /*c350*/  ULDC UR12, c[0x0][0x228] ;  /* 0x00008a00000c7ab9 */ /* 0x000fc40000000800 */
[----:B------:R-:W-:Y:S01]  /*c360*/  ISETP.GE.AND P1, PT, R9, UR6, PT ;  /* 0x0000000609007c0c */ /* 0x000fe2000bf26270 */
[----:B-1----:R-:W-:Y:S01]  /*c370*/  IMAD.WIDE R16, R27, 0x2, R2 ;  /* 0x000000021b107825 */ /* 0x002fe200078e0202 */
[----:B------:R-:W-:Y:S01]  /*c380*/  PRMT R9, R136, 0x7632, R9 ;  /* 0x0000763288097816 */ /* 0x000fe20000000009 */
[----:B------:R-:W-:Y:S01]  /*c390*/  ULDC UR6, c[0x0][0x248] ;  /* 0x0000920000067ab9 */ /* 0x000fe20000000800 */
[----:B---3--:R-:W-:Y:S01]  /*c3a0*/  PRMT R135, R135, 0x7632, R135 ;  /* 0x0000763287877816 */ /* 0x008fe20000000087 */
[----:B------:R-:W-:Y:S02]  /*c3b0*/  VIADD R24, R6, 0x6d ;  /* 0x0000006d06187836 */ /* 0x000fe40000000000 */
[----:B------:R-:W-:Y:S02]  /*c3c0*/  IMAD.WIDE R18, R27, 0x2, R4 ;  /* 0x000000021b127825 */ /* 0x000fe400078e0204 */
[----:B------:R1:W-:Y:S01]  /*c3d0*/  @P2 STG.E.U16 desc[UR14][R10.64], R135 ;  /* 0x000000870a002986 */ /* 0x0003e2000c10150e */
[----:B------:R-:W-:Y:S01]  /*c3e0*/  ISETP.GE.AND P2, PT, R24, UR4, PT ;  /* 0x0000000418007c0c */ /* 0x000fe2000bf46270 */
[----:B------:R-:W-:-:S02]  /*c3f0*/  ULDC UR4, c[0x0][0x248] ;  /* 0x0000920000047ab9 */ /* 0x000fc40000000800 */
        /* <DEDUP_REMOVED lines=24> */
[----:B------:R-:W-:Y:S01]  /*c580*/  ISETP.LT.AND P4, PT, R8, UR10, !P4 ;  /* 0x0000000a08007c0c */ /* 0x000fe2000e781270 */
[----:B------:R-:W-:Y:S01]  /*c590*/  ULDC UR4, c[0x0][0x248] ;  /* 0x0000920000047ab9 */ /* 0x000fe20000000800 */
[----:B------:R-:W-:Y:S01]  /*c5a0*/  @P6 STG.E.U16 desc[UR14][R18.64], R137 ;  /* 0x0000008912006986 */ /* 0x000fe2000c10150e */
[----:B------:R-:W-:Y:S01]  /*c5b0*/  ISETP.LT.AND P6, PT, R7, UR12, !P1 ;  /* 0x0000000c07007c0c */ /* 0x000fe2000cfc1270 */
[C---:B------:R-:W-:Y:S01]  /*c5c0*/  VIADD R9, R6.reuse, 0x6f ;  /* 0x0000006f06097836 */ /* 0x040fe20000000000 */
[----:B------:R-:W-:Y:S01]  /*c5d0*/  ULDC UR10, c[0x0][0x228] ;  /* 0x00008a00000a7ab9 */ /* 0x000fe20000000800 */
[----:B------:R2:W-:Y:S01]  /*c5e0*/  @P0 STG.E.U16 desc[UR14][R24.64], R27 ;  /* 0x0000001b18000986 */ /* 0x0005e2000c10150e */
[----:B-1----:R-:W-:Y:S01]  /*c5f0*/  VIADD R17, R29, UR4 ;  /* 0x000000041d117c36 */ /* 0x002fe20008000000 */
[----:B------:R-:W-:Y:S01]  /*c600*/  ULDC UR4, c[0x0][0x248] ;  /* 0x0000920000047ab9 */ /* 0x000fe20000000800 */
[----:B------:R-:W-:Y:S01]  /*c610*/  ISETP.GE.AND P0, PT, R9, UR6, PT ;  /* 0x0000000609007c0c */ /* 0x000fe2000bf06270 */
[----:B------:R-:W-:Y:S01]  /*c620*/  VIADD R9, R6, 0x70 ;  /* 0x0000007006097836 */ /* 0x000fe20000000000 */
[----:B------:R-:W-:Y:S01]  /*c630*/  ISETP.LT.AND P1, PT, R8, UR8, !P1 ;  /* 0x0000000808007c0c */ /* 0x000fe2000cf21270 */
[----:B------:R-:W-:Y:S01]  /*c640*/  IMAD.WIDE R10, R17, 0x2, R2 ;  /* 0x00000002110a7825 */ /* 0x000fe200078e0202 */
[----:B------:R-:W-:Y:S01]  /*c650*/  ULDC UR12, c[0x0][0x228] ;  /* 0x00008a00000c7ab9 */ /* 0x000fe20000000800 */
[----:B------:R-:W-:Y:S01]  /*c660*/  ULDC UR6, c[0x0][0x22c] ;  /* 0x00008b0000067ab9 */ /* 0x000fe20000000800 */
[----:B------:R-:W-:Y:S01]  /*c670*/  ULDC UR16, c[0x0][0x228] ;  /* 0x00008a0000107ab9 */ /* 0x000fe20000000800 */
[----:B------:R-:W-:Y:S01]  /*c680*/  PRMT R26, R139, 0x7632, R26 ;  /* 0x000076328b1a7816 */ /* 0x000fe2000000001a */
[----:B------:R1:W-:Y:S01]  /*c690*/  @P5 STG.E.U16 desc[UR14][R10.64], R73 ;  /* 0x000000490a005986 */ /* 0x0003e2000c10150e */
[----:B--2---:R-:W-:Y:S01]  /*c6a0*/  VIADD R25, R17, UR4 ;  /* 0x0000000411197c36 */ /* 0x004fe20008000000 */
        /* <DEDUP_REMOVED lines=12> */
[C---:B------:R-:W-:Y:S01]  /*c770*/  VIADD R27, R25.reuse, UR4 ;  /* 0x00000004191b7c36 */ /* 0x040fe20008000000 */
[----:B------:R-:W-:Y:S01]  /*c780*/  ULDC UR4, c[0x0][0x22c] ;  /* 0x00008b0000047ab9 */ /* 0x000fe20000000800 */
[----:B-1----:R-:W-:Y:S01]  /*c790*/  IMAD.WIDE R10, R25, 0x2, R4 ;  /* 0x00000002190a7825 */ /* 0x002fe200078e0204 */
[----:B------:R-:W-:Y:S01]  /*c7a0*/  ISETP.GE.AND P2, PT, R9, UR6, PT ;  /* 0x0000000609007c0c */ /* 0x000fe2000bf46270 */
[----:B------:R-:W-:Y:S01]  /*c7b0*/  ULDC UR10, c[0x0][0x228] ;  /* 0x00008a00000a7ab9 */ /* 0x000fe20000000800 */
[----:B------:R-:W-:Y:S01]  /*c7c0*/  PRMT R9, R74, 0x7632, R9 ;  /* 0x000076324a097816 */ /* 0x000fe20000000009 */
[----:B--2---:R-:W-:Y:S01]  /*c7d0*/  IMAD.WIDE R16, R27, 0x2, R2 ;  /* 0x000000021b107825 */ /* 0x004fe200078e0202 */
[----:B------:R-:W-:Y:S01]  /*c7e0*/  ULDC UR12, c[0x0][0x228] ;  /* 0x00008a00000c7ab9 */ /* 0x000fe20000000800 */
[----:B------:R-:W-:Y:S01]  /*c7f0*/  ULDC UR6, c[0x0][0x248] ;  /* 0x0000920000067ab9 */ /* 0x000fe20000000800 */
[----:B---3--:R-:W-:Y:S01]  /*c800*/  PRMT R138, R138, 0x7632, R138 ;  /* 0x000076328a8a7816 */ /* 0x008fe2000000008a */
[----:B------:R-:W-:-:S02]  /*c810*/  VIADD R24, R6, 0x72 ;  /* 0x0000007206187836 */ /* 0x000fc40000000000 */
[----:B------:R-:W-:Y:S02]  /*c820*/  IMAD.WIDE R18, R27, 0x2, R4 ;  /* 0x000000021b127825 */ /* 0x000fe400078e0204 */
[----:B------:R1:W-:Y:S01]  /*c830*/  @P1 STG.E.U16 desc[UR14][R10.64], R138 ;  /* 0x0000008a0a001986 */ /* 0x0003e2000c10150e */
[----:B------:R-:W-:Y:S01]  /*c840*/  ISETP.GE.AND P1, PT, R24, UR4, PT ;  /* 0x0000000418007c0c */ /* 0x000fe2000bf26270 */
[----:B------:R-:W-:Y:S02]  /*c850*/  ULDC UR4, c[0x0][0x248] ;  /* 0x0000920000047ab9 */ /* 0x000fe40000000800 */
        /* <DEDUP_REMOVED lines=16> */
[----:B---3--:R-:W-:Y:S01]  /*c960*/  IMAD.WIDE R18, R29, 0x2, R2 ;  /* 0x000000021d127825 */ /* 0x008fe200078e0202 */
[----:B------:R-:W-:Y:S01]  /*c970*/  ULDC UR18, c[0x0][0x228] ;  /* 0x00008a0000127ab9 */ /* 0x000fe20000000800 */
[----:B------:R1:W-:Y:S01]  /*c980*/  @P3 STG.E.U16 desc[UR14][R16.64], R26 ;  /* 0x0000001a10003986 */ /* 0x0003e2000c10150e */
[----:B------:R-:W-:Y:S01]  /*c990*/  ISETP.LT.AND P3, PT, R7, UR10, !P5 ;  /* 0x0000000a07007c0c */ /* 0x000fe2000ef61270 */
[----:B------:R-:W-:Y:S01]  /*c9a0*/  VIADD R9, R6, 0x73 ;  /* 0x0000007306097836 */ /* 0x000fe20000000000 */
[----:B------:R-:W-:Y:S01]  /*c9b0*/  ISETP.LT.AND P5, PT, R8, UR12, !P5 ;  /* 0x0000000c08007c0c */ /* 0x000fe2000efa1270 */
[----:B------:R-:W-:Y:S01]  /*c9c0*/  IMAD.WIDE R24, R29, 0x2, R4 ;  /* 0x000000021d187825 */ /* 0x000fe200078e0204 */
[----:B------:R-:W-:Y:S01]  /*c9d0*/  @P6 STG.E.U16 desc[UR14][R18.64], R75 ;  /* 0x0000004b12006986 */ /* 0x000fe2000c10150e */
[----:B------:R-:W-:Y:S01]  /*c9e0*/  ISETP.LT.AND P6, PT, R7, UR16, !P2 ;  /* 0x0000001007007c0c */ /* 0x000fe2000d7c1270 */
[----:B------:R-:W-:Y:S01]  /*c9f0*/  ULDC UR6, c[0x0][0x248] ;  /* 0x0000920000067ab9 */ /* 0x000fe20000000800 */
[----:B------:R-:W-:Y:S01]  /*ca00*/  ISETP.GE.AND P4, PT, R9, UR8, PT ;  /* 0x0000000809007c0c */ /* 0x000fe2000bf86270 */
[----:B------:R-:W-:Y:S01]  /*ca10*/  VIADD R9, R6, 0x74 ;  /* 0x0000007406097836 */ /* 0x000fe20000000000 */
[----:B------:R-:W-:Y:S01]  /*ca20*/  ISETP.LT.AND P2, PT, R8, UR18, !P2 ;  /* 0x0000001208007c0c */ /* 0x000fe2000d741270 */
[----:B------:R2:W-:Y:S01]  /*ca30*/  @P0 STG.E.U16 desc[UR14][R24.64], R27 ;  /* 0x0000001b18000986 */ /* 0x0005e2000c10150e */
[----:B-1----:R-:W-:Y:S01]  /*ca40*/  VIADD R17, R29, UR4 ;  /* 0x000000041d117c36 */ /* 0x002fe20008000000 */
[----:B------:R-:W-:Y:S01]  /*ca50*/  ULDC UR8, c[0x0][0x22c] ;  /* 0x00008b0000087ab9 */ /* 0x000fe20000000800 */
[----:B0-----:R-:W-:Y:S01]  /*ca60*/  PRMT R26, R20, 0x7632, R26 ;  /* 0x00007632141a7816 */ /* 0x001fe2000000001a */
[----:B------:R-:W-:Y:S01]  /*ca70*/  ULDC UR4, c[0x0][0x248] ;  /* 0x0000920000047ab9 */ /* 0x000fe20000000800 */
[----:B------:R-:W-:Y:S01]  /*ca80*/  ISETP.GE.AND P0, PT, R9, UR8, PT ;  /* 0x0000000809007c0c */ /* 0x000fe2000bf06270 */
[C---:B------:R-:W-:Y:S01]  /*ca90*/  IMAD.WIDE R10, R17.reuse, 0x2, R2 ;  /* 0x00000002110a7825 */ /* 0x040fe200078e0202 */
[----:B------:R-:W-:Y:S01]  /*caa0*/  PRMT R9, R80, 0x7632, R9 ;  /* 0x0000763250097816 */ /* 0x000fe20000000009 */
[----:B------:R-:W-:Y:S01]  /*cab0*/  ULDC UR8, c[0x0][0x228] ;  /* 0x00008a0000087ab9 */ /* 0x000fe20000000800 */
[----:B------:R-:W-:Y:S01]  /*cac0*/  ULDC UR10, c[0x0][0x228] ;  /* 0x00008a00000a7ab9 */ /* 0x000fe20000000800 */
[----:B------:R-:W-:Y:S01]  /*cad0*/  ULDC UR12, c[0x0][0x228] ;  /* 0x00008a00000c7ab9 */ /* 0x000fe20000000800 */
[----:B------:R0:W-:Y:S01]  /*cae0*/  @P3 STG.E.U16 desc[UR14][R10.64], R80 ;  /* 0x000000500a003986 */ /* 0x0001e2000c10150e */
[C---:B--2---:R-:W-:Y:S01]  /*caf0*/  VIADD R27, R17.reuse, UR6 ;  /* 0x00000006111b7c36 */ /* 0x044fe20008000000 */
[----:B------:R-:W-:Y:S01]  /*cb00*/  ULDC UR6, c[0x0][0x228] ;  /* 0x00008a0000067ab9 */ /* 0x000fe20000000800 */
[----:B------:R-:W-:Y:S01]  /*cb10*/  IMAD.WIDE R16, R17, 0x2, R4 ;  /* 0x0000000211107825 */ /* 0x000fe200078e0204 */
[----:B------:R-:W-:Y:S01]  /*cb20*/  ISETP.GE.AND P3, PT, R28, UR27, PT ;  /* 0x0000001b1c007c0c */ /* 0x000fe2000bf66270 */
[----:B------:R-:W-:Y:S01]  /*cb30*/  ULDC UR16, c[0x0][0x228] ;  /* 0x00008a0000107ab9 */ /* 0x000fe20000000800 */
[----:B------:R-:W1:Y:S01]  /*cb40*/  LDS.128 R28, [R0] ;  /* 0x00000000001c7984 */ /* 0x000e620000000c00 */
[----:B------:R-:W-:-:S03]  /*cb50*/  IMAD.WIDE R18, R27, 0x2, R2 ;  /* 0x000000021b127825 */ /* 0x000fc600078e0202 */
[----:B------:R2:W-:Y:S01]  /*cb60*/  @P5 STG.E.U16 desc[UR14][R16.64], R9 ;  /* 0x0000000910005986 */ /* 0x0005e2000c10150e */
[----:B------:R-:W-:Y:S01]  /*cb70*/  IMAD.WIDE R24, R27, 0x2, R4 ;  /* 0x000000021b187825 */ /* 0x000fe200078e0204 */
[----:B------:R-:W-:Y:S01]  /*cb80*/  ISETP.LT.AND P5, PT, R7, UR6, !P1 ;  /* 0x0000000607007c0c */ /* 0x000fe2000cfa1270 */
[----:B------:R-:W-:Y:S01]  /*cb90*/  ULDC UR6, c[0x0][0x228] ;  /* 0x00008a0000067ab9 */ /* 0x000fe20000000800 */
[----:B------:R3:W-:Y:S01]  /*cba0*/  @P6 STG.E.U16 desc[UR14][R18.64], R20 ;  /* 0x0000001412006986 */ /* 0x0007e2000c10150e */
[----:B------:R-:W-:Y:S01]  /*cbb0*/  VIADD R27, R27, UR4 ;  /* 0x000000041b1b7c36 */ /* 0x000fe20008000000 */
[----:B------:R-:W-:Y:S01]  /*cbc0*/  ISETP.LT.AND P6, PT, R7, UR10, !P4 ;  /* 0x0000000a07007c0c */ /* 0x000fe2000e7c1270 */
[----:B------:R-:W-:Y:S01]  /*cbd0*/  ULDC UR4, c[0x0][0x248] ;  /* 0x0000920000047ab9 */ /* 0x000fe20000000800 */
[----:B------:R4:W-:Y:S01]  /*cbe0*/  @P2 STG.E.U16 desc[UR14][R24.64], R26 ;  /* 0x0000001a18002986 */ /* 0x0009e2000c10150e */
[C---:B------:R-:W-:Y:S01]  /*cbf0*/  ISETP.LT.AND P2, PT, R8.reuse, UR8, !P1 ;  /* 0x0000000808007c0c */ /* 0x040fe2000cf41270 */
[C---:B0-----:R-:W-:Y:S01]  /*cc00*/  IMAD.WIDE R10, R27.reuse, 0x2, R2 ;  /* 0x000000021b0a7825 */ /* 0x041fe200078e0202 */
[----:B------:R-:W-:Y:S01]  /*cc10*/  ULDC UR8, c[0x0][0x228] ;  /* 0x00008a0000087ab9 */ /* 0x000fe20000000800 */
[----:B------:R-:W-:Y:S01]  /*cc20*/  ISETP.LT.AND P4, PT, R8, UR6, !P4 ;  /* 0x0000000608007c0c */ /* 0x000fe2000e781270 */
[----:B------:R-:W-:Y:S01]  /*cc30*/  ULDC UR6, c[0x0][0x228] ;  /* 0x00008a0000067ab9 */ /* 0x000fe20000000800 */
[----:B--2---:R-:W-:Y:S01]  /*cc40*/  IMAD.WIDE R16, R27, 0x2, R4 ;  /* 0x000000021b107825 */ /* 0x004fe200078e0204 */
[----:B------:R0:W-:Y:S01]  /*cc50*/  @P5 STG.E.U16 desc[UR14][R10.64], R81 ;  /* 0x000000510a005986 */ /* 0x0001e2000c10150e */
[----:B---3--:R-:W-:Y:S01]  /*cc60*/  PRMT R20, R81, 0x7632, R20 ;  /* 0x0000763251147816 */ /* 0x008fe20000000014 */
[----:B------:R-:W-:Y:S01]  /*cc70*/  ULDC UR10, c[0x0][0x228] ;  /* 0x00008a00000a7ab9 */ /* 0x000fe20000000800 */
[C---:B------:R-:W-:Y:S01]  /*cc80*/  VIADD R9, R6.reuse, 0x76 ;  /* 0x0000007606097836 */ /* 0x040fe20000000000 */
[----:B------:R-:W-:Y:S01]  /*cc90*/  PRMT R0, R23, 0x7632, R0 ;  /* 0x0000763217007816 */ /* 0x000fe20000000000 */
[----:B----4-:R-:W-:Y:S01]  /*cca0*/  VIADD R25, R27, UR4 ;  /* 0x000000041b197c36 */ /* 0x010fe20008000000 */
[----:B------:R-:W-:Y:S01]  /*ccb0*/  ULDC UR4, c[0x0][0x248] ;  /* 0x0000920000047ab9 */ /* 0x000fe20000000800 */
[----:B------:R2:W-:Y:S01]  /*ccc0*/  @P2 STG.E.U16 desc[UR14][R16.64], R20 ;  /* 0x0000001410002986 */ /* 0x0005e2000c10150e */
[----:B------:R-:W-:Y:S01]  /*ccd0*/  ISETP.LT.AND P2, PT, R7, UR8, !P0 ;  /* 0x0000000807007c0c */ /* 0x000fe2000c741270 */
[----:B------:R-:W-:Y:S01]  /*cce0*/  IMAD.WIDE R18, R25, 0x2, R2 ;  /* 0x0000000219127825 */ /* 0x000fe200078e0202 */
[----:B------:R-:W-:Y:S01]  /*ccf0*/  ISETP.GE.AND P1, PT, R9, UR25, PT ;  /* 0x0000001909007c0c */ /* 0x000fe2000bf26270 */
[----:B------:R-:W-:Y:S01]  /*cd00*/  ULDC UR8, c[0x0][0x228] ;  /* 0x00008a0000087ab9 */ /* 0x000fe20000000800 */
[----:B------:R-:W-:Y:S01]  /*cd10*/  PRMT R26, R83, 0x7632, R26 ;  /* 0x00007632531a7816 */ /* 0x000fe2000000001a */
[----:B------:R-:W-:Y:S01]  /*cd20*/  VIADD R24, R6, 0x77 ;  /* 0x0000007706187836 */ /* 0x000fe20000000000 */
[----:B------:R3:W-:Y:S01]  /*cd30*/  @P6 STG.E.U16 desc[UR14][R18.64], R21 ;  /* 0x0000001512006986 */ /* 0x0007e2000c10150e */
[----:B------:R-:W-:Y:S01]  /*cd40*/  ISETP.LT.AND P6, PT, R8, UR6, !P0 ;  /* 0x0000000608007c0c */ /* 0x000fe2000c7c1270 */
[C---:B------:R-:W-:Y:S01]  /*cd50*/  VIADD R27, R25.reuse, UR4 ;  /* 0x00000004191b7c36 */ /* 0x040fe20008000000 */
[----:B------:R-:W-:Y:S01]  /*cd60*/  ULDC UR4, c[0x0][0x248] ;  /* 0x0000920000047ab9 */ /* 0x000fe20000000800 */
[----:B------:R-:W-:Y:S01]  /*cd70*/  ISETP.GE.AND P5, PT, R24, UR23, PT ;  /* 0x0000001718007c0c */ /* 0x000fe2000bfa6270 */
[----:B0-----:R-:W-:Y:S01]  /*cd80*/  IMAD.WIDE R10, R25, 0x2, R4 ;  /* 0x00000002190a7825 */ /* 0x001fe200078e0204 */
[----:B------:R-:W-:Y:S01]  /*cd90*/  PRMT R24, R21, 0x7632, R24 ;  /* 0x0000763215187816 */ /* 0x000fe20000000018 */
[----:B------:R-:W-:Y:S01]  /*cda0*/  ULDC UR6, c[0x0][0x248] ;  /* 0x0000920000067ab9 */ /* 0x000fe20000000800 */
[----:B--2---:R-:W-:Y:S01]  /*cdb0*/  PRMT R20, R82, 0x7632, R20 ;  /* 0x0000763252147816 */ /* 0x004fe20000000014 */
[----:B------:R-:W-:-:S02]  /*cdc0*/  IMAD.WIDE R16, R27, 0x2, R2 ;  /* 0x000000021b107825 */ /* 0x000fc400078e0202 */
[----:B------:R0:W-:Y:S02]  /*cdd0*/  @P4 STG.E.U16 desc[UR14][R10.64], R24 ;  /* 0x000000180a004986 */ /* 0x0001e4000c10150e */
[----:B---3--:R-:W-:Y:S02]  /*cde0*/  IMAD.WIDE R18, R27, 0x2, R4 ;  /* 0x000000021b127825 */ /* 0x008fe400078e0204 */
[----:B------:R2:W-:Y:S01]  /*cdf0*/  @P2 STG.E.U16 desc[UR14][R16.64], R82 ;  /* 0x0000005210002986 */ /* 0x0005e2000c10150e */
[----:B------:R-:W-:Y:S01]  /*ce00*/  ISETP.LT.AND P2, PT, R7, UR8, !P3 ;  /* 0x0000000807007c0c */ /* 0x000fe2000df41270 */
[----:B------:R-:W-:Y:S01]  /*ce10*/  VIADD R27, R27, UR4 ;  /* 0x000000041b1b7c36 */ /* 0x000fe20008000000 */
[----:B------:R-:W-:Y:S01]  /*ce20*/  ISETP.LT.AND P3, PT, R8, UR10, !P3 ;  /* 0x0000000a08007c0c */ /* 0x000fe2000df61270 */
[----:B------:R3:W-:Y:S01]  /*ce30*/  @P6 STG.E.U16 desc[UR14][R18.64], R20 ;  /* 0x0000001412006986 */ /* 0x0007e2000c10150e */
[----:B------:R-:W-:Y:S01]  /*ce40*/  ISETP.LT.AND P6, PT, R7, UR12, !P1 ;  /* 0x0000000c07007c0c */ /* 0x000fe2000cfc1270 */
[----:B------:R-:W-:Y:S01]  /*ce50*/  VIADD R21, R6, 0x79 ;  /* 0x0000007906157836 */ /* 0x000fe20000000000 */
[----:B------:R-:W-:Y:S01]  /*ce60*/  ISETP.LT.AND P1, PT, R8, UR16, !P1 ;  /* 0x0000001008007c0c */ /* 0x000fe2000cf21270 */
[C---:B------:R-:W-:Y:S01]  /*ce70*/  VIADD R25, R27.reuse, UR6 ;  /* 0x000000061b197c36 */ /* 0x040fe20008000000 */
[----:B0-----:R-:W-:Y:S01]  /*ce80*/  PRMT R24, R22, 0x7632, R24 ;  /* 0x0000763216187816 */ /* 0x001fe20000000018 */
[----:B------:R-:W-:Y:S01]  /*ce90*/  IMAD.WIDE R10, R27, 0x2, R2 ;  /* 0x000000021b0a7825 */ /* 0x000fe200078e0202 */
[----:B------:R-:W-:Y:S01]  /*cea0*/  ISETP.GE.AND P4, PT, R21, UR19, PT ;  /* 0x0000001315007c0c */ /* 0x000fe2000bf86270 */
[----:B------:R-:W-:Y:S01]  /*ceb0*/  ULDC UR8, c[0x0][0x228] ;  /* 0x00008a0000087ab9 */ /* 0x000fe20000000800 */
[----:B------:R-:W-:Y:S01]  /*cec0*/  ULDC UR10, c[0x0][0x228] ;  /* 0x00008a00000a7ab9 */ /* 0x000fe20000000800 */
[----:B--2---:R-:W-:Y:S01]  /*ced0*/  IMAD.WIDE R16, R27, 0x2, R4 ;  /* 0x000000021b107825 */ /* 0x004fe200078e0204 */
[----:B------:R-:W-:Y:S01]  /*cee0*/  @P2 STG.E.U16 desc[UR14][R10.64], R22 ;  /* 0x000000160a002986 */ /* 0x000fe2000c10150e */
[----:B------:R-:W-:Y:S01]  /*cef0*/  ULDC UR4, c[0x0][0x248] ;  /* 0x0000920000047ab9 */ /* 0x000fe20000000800 */
[----:B------:R-:W-:Y:S01]  /*cf00*/  ULDC UR12, c[0x0][0x228] ;  /* 0x00008a00000c7ab9 */ /* 0x000fe20000000800 */
[C---:B---3--:R-:W-:Y:S01]  /*cf10*/  IMAD.WIDE R18, R25.reuse, 0x2, R2 ;  /* 0x0000000219127825 */ /* 0x048fe200078e0202 */
[----:B------:R0:W-:Y:S01]  /*cf20*/  @P3 STG.E.U16 desc[UR14][R16.64], R24 ;  /* 0x0000001810003986 */ /* 0x0001e2000c10150e */
[----:B------:R-:W-:Y:S01]  /*cf30*/  ULDC UR16, c[0x0][0x228] ;  /* 0x00008a0000107ab9 */ /* 0x000fe20000000800 */
[----:B------:R-:W-:Y:S01]  /*cf40*/  ULDC UR6, c[0x0][0x248] ;  /* 0x0000920000067ab9 */ /* 0x000fe20000000800 */
[----:B------:R-:W-:Y:S01]  /*cf50*/  IMAD.WIDE R20, R25, 0x2, R4 ;  /* 0x0000000219147825 */ /* 0x000fe200078e0204 */
[----:B------:R2:W-:Y:S03]  /*cf60*/  @P6 STG.E.U16 desc[UR14][R18.64], R83 ;  /* 0x0000005312006986 */ /* 0x0005e6000c10150e */
[----:B------:R-:W-:Y:S01]  /*cf70*/  VIADD R9, R6, 0x78 ;  /* 0x0000007806097836 */ /* 0x000fe20000000000 */
[----:B------:R3:W-:Y:S01]  /*cf80*/  @P1 STG.E.U16 desc[UR14][R20.64], R26 ;  /* 0x0000001a14001986 */ /* 0x0007e2000c10150e */
[----:B------:R-:W-:Y:S01]  /*cf90*/  ISETP.LT.AND P1, PT, R7, UR8, !P5 ;  /* 0x0000000807007c0c */ /* 0x000fe2000ef21270 */
[----:B------:R-:W-:Y:S01]  /*cfa0*/  ULDC UR8, c[0x0][0x228] ;  /* 0x00008a0000087ab9 */ /* 0x000fe20000000800 */
[----:B------:R-:W-:Y:S01]  /*cfb0*/  ISETP.LT.AND P5, PT, R8, UR10, !P5 ;  /* 0x0000000a08007c0c */ /* 0x000fe2000efa1270 */
[----:B0-----:R-:W-:Y:S01]  /*cfc0*/  VIADD R17, R25, UR4 ;  /* 0x0000000419117c36 */ /* 0x001fe20008000000 */
[----:B------:R-:W-:Y:S01]  /*cfd0*/  ISETP.GE.AND P0, PT, R9, UR21, PT ;  /* 0x0000001509007c0c */ /* 0x000fe2000bf06270 */
[----:B------:R-:W-:Y:S01]  /*cfe0*/  VIADD R9, R6, 0x7a ;  /* 0x0000007a06097836 */ /* 0x000fe20000000000 */
[----:B------:R-:W-:Y:S01]  /*cff0*/  ULDC UR4, c[0x0][0x248] ;  /* 0x0000920000047ab9 */ /* 0x000fe20000000800 */
[----:B------:R-:W-:Y:S01]  /*d000*/  VIADD R25, R17, UR6 ;  /* 0x0000000611197c36 */ /* 0x000fe20008000000 */
[----:B------:R-:W-:Y:S01]  /*d010*/  ISETP.LT.AND P3, PT, R7, UR12, !P0 ;  /* 0x0000000c07007c0c */ /* 0x000fe2000c761270 */
[----:B------:R-:W-:Y:S01]  /*d020*/  IMAD.WIDE R10, R17, 0x2, R2 ;  /* 0x00000002110a7825 */ /* 0x000fe200078e0202 */
[----:B------:R-:W-:Y:S01]  /*d030*/  ISETP.LT.AND P6, PT, R8, UR16, !P0 ;  /* 0x0000001008007c0c */ /* 0x000fe2000c7c1270 */
[----:B------:R-:W-:Y:S01]  /*d040*/  ULDC UR6, c[0x0][0x228] ;  /* 0x00008a0000067ab9 */ /* 0x000fe20000000800 */
[----:B------:R-:W-:Y:S01]  /*d050*/  ISETP.GE.AND P2, PT, R9, UR17, PT ;  /* 0x0000001109007c0c */ /* 0x000fe2000bf46270 */
[----:B------:R-:W-:Y:S01]  /*d060*/  VIADD R9, R6, 0x7b ;  /* 0x0000007b06097836 */ /* 0x000fe20000000000 */
[----:B------:R0:W-:Y:S01]  /*d070*/  @P1 STG.E.U16 desc[UR14][R10.64], R23 ;  /* 0x000000170a001986 */ /* 0x0001e2000c10150e */
[----:B------:R-:W-:Y:S01]  /*d080*/  IMAD.WIDE R16, R17, 0x2, R4 ;  /* 0x0000000211107825 */ /* 0x000fe200078e0204 */
[----:B------:R-:W-:-:S02]  /*d090*/  ULDC UR10, c[0x0][0x228] ;  /* 0x00008a00000a7ab9 */ /* 0x000fc40000000800 */
[----:B------:R-:W-:Y:S01]  /*d0a0*/  ISETP.GE.AND P0, PT, R9, UR13, PT ;  /* 0x0000000d09007c0c */ /* 0x000fe2000bf06270 */
[----:B--2---:R-:W-:Y:S01]  /*d0b0*/  IMAD.WIDE R18, R25, 0x2, R2 ;  /* 0x0000000219127825 */ /* 0x004fe200078e0202 */
[----:B------:R-:W-:Y:S01]  /*d0c0*/  PRMT R9, R12, 0x7632, R9 ;  /* 0x000076320c097816 */ /* 0x000fe20000000009 */
[----:B------:R2:W-:Y:S01]  /*d0d0*/  @P5 STG.E.U16 desc[UR14][R16.64], R0 ;  /* 0x0000000010005986 */ /* 0x0005e2000c10150e */
[----:B------:R-:W-:Y:S01]  /*d0e0*/  ISETP.LT.AND P5, PT, R7, UR6, !P4 ;  /* 0x0000000607007c0c */ /* 0x000fe2000e7a1270 */
[C---:B---3--:R-:W-:Y:S01]  /*d0f0*/  IMAD.WIDE R20, R25.reuse, 0x2, R4 ;  /* 0x0000000219147825 */ /* 0x048fe200078e0204 */
[C---:B------:R-:W-:Y:S01]  /*d100*/  ISETP.LT.AND P4, PT, R8.reuse, UR8, !P4 ;  /* 0x0000000808007c0c */ /* 0x040fe2000e781270 */
[----:B------:R3:W-:Y:S01]  /*d110*/  @P3 STG.E.U16 desc[UR14][R18.64], R12 ;  /* 0x0000000c12003986 */ /* 0x0007e2000c10150e */
[----:B------:R-:W-:Y:S01]  /*d120*/  ULDC UR6, c[0x0][0x228] ;  /* 0x00008a0000067ab9 */ /* 0x000fe20000000800 */
[----:B------:R-:W-:Y:S01]  /*d130*/  VIADD R25, R25, UR4 ;  /* 0x0000000419197c36 */ /* 0x000fe20008000000 */
[----:B------:R-:W-:Y:S01]  /*d140*/  ULDC UR4, c[0x0][0x248] ;  /* 0x0000920000047ab9 */ /* 0x000fe20000000800 */
[----:B------:R4:W-:Y:S01]  /*d150*/  @P6 STG.E.U16 desc[UR14][R20.64], R9 ;  /* 0x0000000914006986 */ /* 0x0009e2000c10150e */
[----:B------:R-:W-:Y:S01]  /*d160*/  ISETP.LT.AND P6, PT, R7, UR10, !P2 ;  /* 0x0000000a07007c0c */ /* 0x000fe2000d7c1270 */
[C---:B0-----:R-:W-:Y:S01]  /*d170*/  IMAD.WIDE R10, R25.reuse, 0x2, R2 ;  /* 0x00000002190a7825 */ /* 0x041fe200078e0202 */
[----:B------:R-:W-:Y:S01]  /*d180*/  ISETP.LT.AND P2, PT, R8, UR6, !P2 ;  /* 0x0000000608007c0c */ /* 0x000fe2000d741270 */
[----:B------:R-:W-:Y:S01]  /*d190*/  ULDC UR8, c[0x0][0x228] ;  /* 0x00008a0000087ab9 */ /* 0x000fe20000000800 */
[----:B------:R-:W-:Y:S01]  /*d1a0*/  ULDC UR6, c[0x0][0x228] ;  /* 0x00008a0000067ab9 */ /* 0x000fe20000000800 */
[C---:B------:R-:W-:Y:S01]  /*d1b0*/  VIADD R22, R6.reuse, 0x7c ;  /* 0x0000007c06167836 */ /* 0x040fe20000000000 */
[----:B-1----:R0:W-:Y:S01]  /*d1c0*/  @P5 STG.E.U16 desc[UR14][R10.64], R28 ;  /* 0x0000001c0a005986 */ /* 0x0021e2000c10150e */
[----:B--2---:R-:W-:Y:S01]  /*d1d0*/  VIADD R0, R6, 0x7d ;  /* 0x0000007d06007836 */ /* 0x004fe20000000000 */
[----:B---3--:R-:W-:Y:S01]  /*d1e0*/  PRMT R12, R28, 0x7632, R12 ;  /* 0x000076321c0c7816 */ /* 0x008fe2000000000c */
[----:B------:R-:W-:Y:S01]  /*d1f0*/  IMAD.WIDE R16, R25, 0x2, R4 ;  /* 0x0000000219107825 */ /* 0x000fe200078e0204 */
[----:B------:R-:W-:-:S02]  /*d200*/  ISETP.GE.AND P1, PT, R22, UR11, PT ;  /* 0x0000000b16007c0c */ /* 0x000fc4000bf26270 */
[----:B------:R-:W-:Y:S01]  /*d210*/  ISETP.GE.AND P3, PT, R0, UR9, PT ;  /* 0x0000000900007c0c */ /* 0x000fe2000bf66270 */
[----:B----4-:R-:W-:Y:S01]  /*d220*/  VIADD R9, R25, UR4 ;  /* 0x0000000419097c36 */ /* 0x010fe20008000000 */
[----:B------:R1:W-:Y:S01]  /*d230*/  @P4 STG.E.U16 desc[UR14][R16.64], R12 ;  /* 0x0000000c10004986 */ /* 0x0003e2000c10150e */
[----:B------:R-:W-:Y:S01]  /*d240*/  VIADD R20, R6, 0x7e ;  /* 0x0000007e06147836 */ /* 0x000fe20000000000 */
[----:B------:R-:W-:Y:S01]  /*d250*/  ULDC UR4, c[0x0][0x248] ;  /* 0x0000920000047ab9 */ /* 0x000fe20000000800 */
[----:B------:R-:W-:Y:S01]  /*d260*/  IMAD.WIDE R18, R9, 0x2, R2 ;  /* 0x0000000209127825 */ /* 0x000fe200078e0202 */
[----:B------:R-:W-:Y:S01]  /*d270*/  ULDC UR9, c[0x0][0x228] ;  /* 0x00008a0000097ab9 */ /* 0x000fe20000000800 */
[----:B------:R-:W-:Y:S02]  /*d280*/  PRMT R0, R13, 0x7632, R0 ;  /* 0x000076320d007816 */ /* 0x000fe40000000000 */
[----:B------:R-:W-:Y:S01]  /*d290*/  ISETP.GE.AND P5, PT, R20, UR7, PT ;  /* 0x0000000714007c0c */ /* 0x000fe2000bfa6270 */
[----:B------:R-:W-:Y:S01]  /*d2a0*/  ULDC UR7, c[0x0][0x228] ;  /* 0x00008a0000077ab9 */ /* 0x000fe20000000800 */
[----:B------:R2:W-:Y:S01]  /*d2b0*/  @P6 STG.E.U16 desc[UR14][R18.64], R13 ;  /* 0x0000000d12006986 */ /* 0x0005e2000c10150e */
[----:B------:R-:W-:Y:S01]  /*d2c0*/  ISETP.LT.AND P4, PT, R7, UR7, !P0 ;  /* 0x0000000707007c0c */ /* 0x000fe2000c781270 */
[----:B0-----:R-:W-:Y:S01]  /*d2d0*/  IMAD.WIDE R10, R9, 0x2, R4 ;  /* 0x00000002090a7825 */ /* 0x001fe200078e0204 */
[----:B------:R-:W-:Y:S01]  /*d2e0*/  ISETP.LT.AND P0, PT, R8, UR8, !P0 ;  /* 0x0000000808007c0c */ /* 0x000fe2000c701270 */
[----:B------:R-:W-:Y:S01]  /*d2f0*/  ULDC UR7, c[0x0][0x228] ;  /* 0x00008a0000077ab9 */ /* 0x000fe20000000800 */
[----:B------:R-:W-:Y:S01]  /*d300*/  ISETP.LT.AND P6, PT, R7, UR9, !P1 ;  /* 0x0000000907007c0c */ /* 0x000fe2000cfc1270 */
[----:B-1----:R-:W-:Y:S01]  /*d310*/  VIADD R17, R9, UR4 ;  /* 0x0000000409117c36 */ /* 0x002fe20008000000 */
[----:B------:R-:W-:Y:S01]  /*d320*/  ULDC UR4, c[0x0][0x248] ;  /* 0x0000920000047ab9 */ /* 0x000fe20000000800 */
[----:B------:R-:W-:Y:S01]  /*d330*/  VIADD R6, R6, 0x7f ;  /* 0x0000007f06067836 */ /* 0x000fe20000000000 */
[----:B------:R-:W-:Y:S01]  /*d340*/  PRMT R9, R29, 0x7632, R9 ;  /* 0x000076321d097816 */ /* 0x000fe20000000009 */
[C---:B------:R-:W-:Y:S01]  /*d350*/  VIADD R21, R17.reuse, UR4 ;  /* 0x0000000411157c36 */ /* 0x040fe20008000000 */
[----:B------:R0:W-:Y:S01]  /*d360*/  @P2 STG.E.U16 desc[UR14][R10.64], R0 ;  /* 0x000000000a002986 */ /* 0x0001e2000c10150e */
[C---:B--2---:R-:W-:Y:S01]  /*d370*/  IMAD.WIDE R12, R17.reuse, 0x2, R2 ;  /* 0x00000002110c7825 */ /* 0x044fe200078e0202 */
[----:B------:R-:W-:Y:S01]  /*d380*/  ISETP.GE.AND P2, PT, R6, UR5, PT ;  /* 0x0000000506007c0c */ /* 0x000fe2000bf46270 */
[----:B------:R-:W-:Y:S01]  /*d390*/  ULDC UR4, c[0x0][0x228] ;  /* 0x00008a0000047ab9 */ /* 0x000fe20000000800 */
[----:B------:R-:W-:Y:S01]  /*d3a0*/  ULDC UR5, c[0x0][0x228] ;  /* 0x00008a0000057ab9 */ /* 0x000fe20000000800 */
[----:B------:R-:W-:Y:S01]  /*d3b0*/  IMAD.WIDE R16, R17, 0x2, R4 ;  /* 0x0000000211107825 */ /* 0x000fe200078e0204 */
[----:B------:R-:W-:Y:S01]  /*d3c0*/  @P4 STG.E.U16 desc[UR14][R12.64], R29 ;  /* 0x0000001d0c004986 */ /* 0x000fe2000c10150e */
[----:B------:R-:W-:Y:S01]  /*d3d0*/  ISETP.LT.AND P4, PT, R7, UR5, !P5 ;  /* 0x0000000507007c0c */ /* 0x000fe2000ef81270 */
[----:B------:R-:W-:Y:S01]  /*d3e0*/  ULDC UR8, c[0x0][0x228] ;  /* 0x00008a0000087ab9 */ /* 0x000fe20000000800 */
[----:B------:R-:W-:Y:S01]  /*d3f0*/  IMAD.WIDE R18, R21, 0x2, R2 ;  /* 0x0000000215127825 */ /* 0x000fe200078e0202 */
[----:B------:R1:W-:Y:S01]  /*d400*/  @P0 STG.E.U16 desc[UR14][R16.64], R9 ;  /* 0x0000000910000986 */ /* 0x0003e2000c10150e */
[C---:B------:R-:W-:Y:S01]  /*d410*/  ISETP.LT.AND P0, PT, R7.reuse, UR6, !P2 ;  /* 0x0000000607007c0c */ /* 0x040fe2000d701270 */
[----:B------:R-:W-:Y:S01]  /*d420*/  ULDC UR6, c[0x0][0x228] ;  /* 0x00008a0000067ab9 */ /* 0x000fe20000000800 */
[----:B------:R-:W-:Y:S01]  /*d430*/  ULDC UR5, c[0x0][0x248] ;  /* 0x0000920000057ab9 */ /* 0x000fe20000000800 */
[----:B------:R2:W-:Y:S01]  /*d440*/  @P6 STG.E.U16 desc[UR14][R18.64], R14 ;  /* 0x0000000e12006986 */ /* 0x0005e2000c10150e */
[----:B------:R-:W-:Y:S01]  /*d450*/  ISETP.LT.AND P6, PT, R7, UR4, !P3 ;  /* 0x0000000407007c0c */ /* 0x000fe2000dfc1270 */
[----:B------:R-:W-:Y:S01]  /*d460*/  ULDC UR4, c[0x0][0x248] ;  /* 0x0000920000047ab9 */ /* 0x000fe20000000800 */
[C---:B------:R-:W-:Y:S01]  /*d470*/  ISETP.LT.AND P1, PT, R8.reuse, UR6, !P1 ;  /* 0x0000000608007c0c */ /* 0x040fe2000cf21270 */
[----:B0-----:R-:W-:Y:S01]  /*d480*/  VIADD R11, R21, UR4 ;  /* 0x00000004150b7c36 */ /* 0x001fe20008000000 */
[C---:B------:R-:W-:Y:S01]  /*d490*/  ISETP.LT.AND P3, PT, R8.reuse, UR7, !P3 ;  /* 0x0000000708007c0c */ /* 0x040fe2000df61270 */
[----:B------:R-:W-:Y:S01]  /*d4a0*/  ULDC UR9, c[0x0][0x228] ;  /* 0x00008a0000097ab9 */ /* 0x000fe20000000800 */
[C---:B------:R-:W-:Y:S01]  /*d4b0*/  ISETP.LT.AND P5, PT, R8.reuse, UR8, !P5 ;  /* 0x0000000808007c0c */ /* 0x040fe2000efa1270 */
[----:B-1----:R-:W-:Y:S01]  /*d4c0*/  VIADD R17, R11, UR5 ;  /* 0x000000050b117c36 */ /* 0x002fe20008000000 */
[----:B------:R-:W-:Y:S01]  /*d4d0*/  ISETP.LT.AND P2, PT, R8, UR9, !P2 ;  /* 0x0000000908007c0c */ /* 0x000fe2000d741270 */
[----:B------:R-:W-:Y:S01]  /*d4e0*/  ULDC UR4, c[0x0][0x248] ;  /* 0x0000920000047ab9 */ /* 0x000fe20000000800 */
[----:B------:R-:W-:Y:S01]  /*d4f0*/  IMAD.WIDE R6, R21, 0x2, R4 ;  /* 0x0000000215067825 */ /* 0x000fe200078e0204 */
[----:B--2---:R-:W-:-:S02]  /*d500*/  PRMT R14, R14, 0x7632, R14 ;  /* 0x000076320e0e7816 */ /* 0x004fc4000000000e */
[----:B------:R-:W-:Y:S01]  /*d510*/  PRMT R0, R30, 0x7632, R0 ;  /* 0x000076321e007816 */ /* 0x000fe20000000000 */
[----:B------:R-:W-:Y:S01]  /*d520*/  VIADD R19, R17, UR4 ;  /* 0x0000000411137c36 */ /* 0x000fe20008000000 */
[----:B------:R-:W-:Y:S01]  /*d530*/  PRMT R18, R15, 0x7632, R18 ;  /* 0x000076320f127816 */ /* 0x000fe20000000012 */
[C---:B------:R-:W-:Y:S01]  /*d540*/  IMAD.WIDE R8, R11.reuse, 0x2, R2 ;  /* 0x000000020b087825 */ /* 0x040fe200078e0202 */
[----:B------:R0:W-:Y:S03]  /*d550*/  @P1 STG.E.U16 desc[UR14][R6.64], R14 ;  /* 0x0000000e06001986 */ /* 0x0001e6000c10150e */
[----:B------:R-:W-:Y:S01]  /*d560*/  IMAD.WIDE R10, R11, 0x2, R4 ;  /* 0x000000020b0a7825 */ /* 0x000fe200078e0204 */
[----:B------:R0:W-:Y:S03]  /*d570*/  @P6 STG.E.U16 desc[UR14][R8.64], R30 ;  /* 0x0000001e08006986 */ /* 0x0001e6000c10150e */
[C---:B------:R-:W-:Y:S01]  /*d580*/  IMAD.WIDE R12, R17.reuse, 0x2, R2 ;  /* 0x00000002110c7825 */ /* 0x040fe200078e0202 */
[----:B------:R0:W-:Y:S03]  /*d590*/  @P3 STG.E.U16 desc[UR14][R10.64], R0 ;  /* 0x000000000a003986 */ /* 0x0001e6000c10150e */
[----:B------:R-:W-:Y:S01]  /*d5a0*/  IMAD.WIDE R16, R17, 0x2, R4 ;  /* 0x0000000211107825 */ /* 0x000fe200078e0204 */
[----:B------:R0:W-:Y:S03]  /*d5b0*/  @P4 STG.E.U16 desc[UR14][R12.64], R15 ;  /* 0x0000000f0c004986 */ /* 0x0001e6000c10150e */
[C---:B------:R-:W-:Y:S01]  /*d5c0*/  IMAD.WIDE R2, R19.reuse, 0x2, R2 ;  /* 0x0000000213027825 */ /* 0x040fe200078e0202 */
[----:B------:R0:W-:Y:S03]  /*d5d0*/  @P5 STG.E.U16 desc[UR14][R16.64], R18 ;  /* 0x0000001210005986 */ /* 0x0001e6000c10150e */
[----:B------:R-:W-:Y:S01]  /*d5e0*/  IMAD.WIDE R4, R19, 0x2, R4 ;  /* 0x0000000213047825 */ /* 0x000fe200078e0204 */
[----:B------:R0:W-:Y:S01]  /*d5f0*/  @P0 STG.E.U16 desc[UR14][R2.64], R31 ;  /* 0x0000001f02000986 */ /* 0x0001e2000c10150e */
[----:B------:R-:W-:Y:S05]  /*d600*/  @!P2 EXIT ;  /* 0x000000000000a94d */ /* 0x000fea0003800000 */
[----:B0-----:R-:W-:-:S05]  /*d610*/  PRMT R2, R31, 0x7632, R2 ;  /* 0x000076321f027816 */ /* 0x001fca0000000002 */
[----:B------:R-:W-:Y:S01]  /*d620*/  STG.E.U16 desc[UR14][R4.64], R2 ;  /* 0x0000000204007986 */ /* 0x000fe2000c10150e */
[----:B------:R-:W-:Y:S05]  /*d630*/  EXIT ;  /* 0x000000000000794d */ /* 0x000fea0003800000 */
.L_x_2:
[----:B------:R-:W-:-:S00]  /*d640*/  BRA `(.L_x_2) ;  /* 0xfffffffc00fc7947 */ /* 0x000fc0000383ffff */
[----:B------:R-:W-:-:S00]  /*d650*/  NOP ;  /* 0x0000000000007918 */ /* 0x000fc00000000000 */
        /* <DEDUP_REMOVED lines=10> */
.L_x_3:


//--------------------- .nv.shared.matmul_kernel  --------------------------
	.section	.nv.shared.matmul_kernel,"aw",@nobits
	.sectionflags	@""
	.align	16
	.zero		1024


//--------------------- .nv.shared.reserved.0     --------------------------
	.section	.nv.shared.reserved.0,"aw",@nobits
	.weak		__nv_reservedSMEM_offset_0_alias
	.size		__nv_reservedSMEM_offset_0_alias, 0, 0
	.other		__nv_reservedSMEM_offset_0_alias,@"STO_CUDA_RESERVED_SHARED STV_DEFAULT"
__nv_reservedSMEM_offset_0_alias:
	.zero		0


//--------------------- .nv.constant0.matmul_kernel --------------------------
	.section	.nv.constant0.matmul_kernel,"a",@progbits
	.sectionflags	@""
	.align	4
.nv.constant0.matmul_kernel:
	.zero		608


//--------------------- SYMBOLS --------------------------

	.type		.nv.reservedSmem.offset0,@object
	.size		.nv.reservedSmem.offset0,0x4
